// auto-generated by cutlass_sweep.gemm — config: {"arch": "sm_90", "cluster_m": 1, "cluster_n": 1, "dtype": "fp16", "dtype_b": "fp16", "layout": "nt", "stages": 0, "tile_k": 128, "tile_m": 64, "tile_n": 96}
#include "cutlass/cutlass.h"
#include "cutlass/gemm/collective/collective_builder.hpp"
#include "cutlass/gemm/device/gemm_universal_adapter.h"
#include "cutlass/gemm/kernel/gemm_universal.hpp"
#include "cutlass/epilogue/collective/collective_builder.hpp"

using ElemA = cutlass::half_t;
using ElemB = cutlass::half_t;
using ElemCD = cutlass::half_t;
using Acc  = float;
using TileShape    = cute::Shape<cute::_64, cute::_96, cute::_128>;
using ClusterShape = cute::Shape<cute::_1, cute::_1, cute::_1>;

using CollectiveEpilogue = typename cutlass::epilogue::collective::CollectiveBuilder<
    cutlass::arch::Sm90, cutlass::arch::OpClassTensorOp,
    TileShape, ClusterShape,
    cutlass::epilogue::collective::EpilogueTileAuto,
    Acc, Acc,
    ElemCD, cutlass::layout::RowMajor, 128 / cutlass::sizeof_bits<ElemCD>::value,
    ElemCD, cutlass::layout::RowMajor, 128 / cutlass::sizeof_bits<ElemCD>::value,
    cutlass::epilogue::collective::EpilogueScheduleAuto
  >::CollectiveOp;

using CollectiveMainloop = typename cutlass::gemm::collective::CollectiveBuilder<
    cutlass::arch::Sm90, cutlass::arch::OpClassTensorOp,
    ElemA, cutlass::layout::RowMajor, 128 / cutlass::sizeof_bits<ElemA>::value,
    ElemB, cutlass::layout::ColumnMajor, 128 / cutlass::sizeof_bits<ElemB>::value,
    Acc,
    TileShape, ClusterShape,
    cutlass::gemm::collective::StageCountAutoCarveout<static_cast<int>(sizeof(typename CollectiveEpilogue::SharedStorage))>,
    cutlass::gemm::collective::KernelScheduleAuto
  >::CollectiveOp;

using GemmKernel = cutlass::gemm::kernel::GemmUniversal<
    cute::Shape<int,int,int,int>,
    CollectiveMainloop,
    CollectiveEpilogue
>;
using Gemm = cutlass::gemm::device::GemmUniversalAdapter<GemmKernel>;

// Force the device kernel symbol into the cubin without needing a host main.
auto* _anchor = &cutlass::device_kernel<GemmKernel>;


// ===== COMPILED SASS (sm_90a) =====

	.target	sm_90a

	.elftype	@"ET_EXEC"


//--------------------- .note.nv.tkinfo           --------------------------
	.section	.note.nv.tkinfo,"",@"SHT_NOTE"
	.sectionflags	@"SHF_NOTE_NV_TKINFO"
	.tkinfo
        /*0018*/ 	.word	0x00000002
        /*0030*/ 	.string	""
        /*0030*/ 	.string	"ptxas"
        /*0030*/ 	.string	"Cuda compilation tools, release 13.0, V13.0.88"
        /*0030*/ 	.string	"Build cuda_13.0.r13.0/compiler.36424714_0"
        /*0030*/ 	.string	"-arch sm_90a -m 64 "



//--------------------- .note.nv.cuinfo           --------------------------
	.section	.note.nv.cuinfo,"",@"SHT_NOTE"
	.sectionflags	@"SHF_NOTE_NV_CUINFO"
        /*0018*/ 	.short	0x0002
        /*001a*/ 	.short	0x005a
        /*001c*/ 	.short	0x0082
	.zero		2


//--------------------- .nv.info                  --------------------------
	.section	.nv.info,"",@"SHT_CUDA_INFO"
	.align	4


	//----- nvinfo : EIATTR_REGCOUNT
	.align		4
        /*0000*/ 	.byte	0x04, 0x2f
        /*0002*/ 	.short	(.L_15 - .L_14)
	.align		4
.L_14:
        /*0004*/ 	.word	index@(_ZN7cutlass13device_kernelINS_4gemm6kernel13GemmUniversalIN4cute5tupleIJiiiiEEENS1_10collective13CollectiveMmaINS1_34MainloopSm90TmaGmmaWarpSpecializedILi5ENS5_IJNS4_1CILi1EEESB_SB_EEENS1_32KernelTmaWarpSpecializedPingpongEEENS5_IJNSA_ILi64EEENSA_ILi96EEENSA_ILi128EEEEEENS_6half_tENS5_IJlSB_lEEESJ_SK_NS4_8TiledMMAINS4_8MMA_AtomIJNS4_4SM904GMMA25MMA_64x96x16_F32F16F16_SSILNSO_5MajorE0ELSQ_0ELNSO_7ScaleInE1ELSR_1EEEEEENS4_6LayoutISC_NS5_IJNSA_ILi0EEESV_SV_EEEEENS5_IJNS4_10UnderscoreESY_SY_EEEEENS4_13SM90_TMA_LOADENS4_14ComposedLayoutINS4_7SwizzleILi3ELi4ELi3EEENS4_18smem_ptr_flag_bitsILi16EEENSU_INS5_IJNSA_ILi8EEESF_EEENS5_IJSF_SB_EEEEEEEvNS4_8identityES11_S1B_vS1C_EENS_8epilogue10collective6detail29Sm90TmaWarpSpecializedAdapterINS1F_15DefaultEpilogueISJ_SK_SK_NS1E_6thread17LinearCombinationISJ_Li1EffLNS1J_9ScaleType4KindE0ELNS_15FloatRoundStyleE2ESJ_EENS1_15EpilogueDefaultEEEEEvvEEEEvNT_6ParamsE)
        /*0008*/ 	.word	0x000000a8


	//----- nvinfo : EIATTR_FRAME_SIZE
	.align		4
.L_15:
        /*000c*/ 	.byte	0x04, 0x11
        /*000e*/ 	.short	(.L_17 - .L_16)
	.align		4
.L_16:
        /*0010*/ 	.word	index@(_ZN7cutlass13device_kernelINS_4gemm6kernel13GemmUniversalIN4cute5tupleIJiiiiEEENS1_10collective13CollectiveMmaINS1_34MainloopSm90TmaGmmaWarpSpecializedILi5ENS5_IJNS4_1CILi1EEESB_SB_EEENS1_32KernelTmaWarpSpecializedPingpongEEENS5_IJNSA_ILi64EEENSA_ILi96EEENSA_ILi128EEEEEENS_6half_tENS5_IJlSB_lEEESJ_SK_NS4_8TiledMMAINS4_8MMA_AtomIJNS4_4SM904GMMA25MMA_64x96x16_F32F16F16_SSILNSO_5MajorE0ELSQ_0ELNSO_7ScaleInE1ELSR_1EEEEEENS4_6LayoutISC_NS5_IJNSA_ILi0EEESV_SV_EEEEENS5_IJNS4_10UnderscoreESY_SY_EEEEENS4_13SM90_TMA_LOADENS4_14ComposedLayoutINS4_7SwizzleILi3ELi4ELi3EEENS4_18smem_ptr_flag_bitsILi16EEENSU_INS5_IJNSA_ILi8EEESF_EEENS5_IJSF_SB_EEEEEEEvNS4_8identityES11_S1B_vS1C_EENS_8epilogue10collective6detail29Sm90TmaWarpSpecializedAdapterINS1F_15DefaultEpilogueISJ_SK_SK_NS1E_6thread17LinearCombinationISJ_Li1EffLNS1J_9ScaleType4KindE0ELNS_15FloatRoundStyleE2ESJ_EENS1_15EpilogueDefaultEEEEEvvEEEEvNT_6ParamsE)
        /*0014*/ 	.word	0x00000008


	//----- nvinfo : EIATTR_MIN_STACK_SIZE
	.align		4
.L_17:
        /*0018*/ 	.byte	0x04, 0x12
        /*001a*/ 	.short	(.L_19 - .L_18)
	.align		4
.L_18:
        /*001c*/ 	.word	index@(_ZN7cutlass13device_kernelINS_4gemm6kernel13GemmUniversalIN4cute5tupleIJiiiiEEENS1_10collective13CollectiveMmaINS1_34MainloopSm90TmaGmmaWarpSpecializedILi5ENS5_IJNS4_1CILi1EEESB_SB_EEENS1_32KernelTmaWarpSpecializedPingpongEEENS5_IJNSA_ILi64EEENSA_ILi96EEENSA_ILi128EEEEEENS_6half_tENS5_IJlSB_lEEESJ_SK_NS4_8TiledMMAINS4_8MMA_AtomIJNS4_4SM904GMMA25MMA_64x96x16_F32F16F16_SSILNSO_5MajorE0ELSQ_0ELNSO_7ScaleInE1ELSR_1EEEEEENS4_6LayoutISC_NS5_IJNSA_ILi0EEESV_SV_EEEEENS5_IJNS4_10UnderscoreESY_SY_EEEEENS4_13SM90_TMA_LOADENS4_14ComposedLayoutINS4_7SwizzleILi3ELi4ELi3EEENS4_18smem_ptr_flag_bitsILi16EEENSU_INS5_IJNSA_ILi8EEESF_EEENS5_IJSF_SB_EEEEEEEvNS4_8identityES11_S1B_vS1C_EENS_8epilogue10collective6detail29Sm90TmaWarpSpecializedAdapterINS1F_15DefaultEpilogueISJ_SK_SK_NS1E_6thread17LinearCombinationISJ_Li1EffLNS1J_9ScaleType4KindE0ELNS_15FloatRoundStyleE2ESJ_EENS1_15EpilogueDefaultEEEEEvvEEEEvNT_6ParamsE)
        /*0020*/ 	.word	0x00000008
.L_19:


//--------------------- .nv.compat                --------------------------
	.section	.nv.compat,"",@"SHT_CUDA_COMPAT_INFO"
	.align	4
        /*0000*/ 	.byte	0x02, 0x09, 0x01, 0x00, 0x02, 0x02, 0x04, 0x00, 0x02, 0x05, 0x05, 0x00, 0x03, 0x07, 0x01, 0x01
        /*0010*/ 	.byte	0x02, 0x03, 0x01, 0x00, 0x02, 0x06, 0x01, 0x00, 0x04, 0x0b, 0x08, 0x00, 0x00, 0x00, 0x00, 0x00
        /*0020*/ 	.byte	0x00, 0x00, 0x00, 0x00


//--------------------- .nv.info._ZN7cutlass13device_kernelINS_4gemm6kernel13GemmUniversalIN4cute5tupleIJiiiiEEENS1_10collective13CollectiveMmaINS1_34MainloopSm90TmaGmmaWarpSpecializedILi5ENS5_IJNS4_1CILi1EEESB_SB_EEENS1_32KernelTmaWarpSpecializedPingpongEEENS5_IJNSA_ILi64EEENSA_ILi96EEENSA_ILi128EEEEEENS_6half_tENS5_IJlSB_lEEESJ_SK_NS4_8TiledMMAINS4_8MMA_AtomIJNS4_4SM904GMMA25MMA_64x96x16_F32F16F16_SSILNSO_5MajorE0ELSQ_0ELNSO_7ScaleInE1ELSR_1EEEEEENS4_6LayoutISC_NS5_IJNSA_ILi0EEESV_SV_EEEEENS5_IJNS4_10UnderscoreESY_SY_EEEEENS4_13SM90_TMA_LOADENS4_14ComposedLayoutINS4_7SwizzleILi3ELi4ELi3EEENS4_18smem_ptr_flag_bitsILi16EEENSU_INS5_IJNSA_ILi8EEESF_EEENS5_IJSF_SB_EEEEEEEvNS4_8identityES11_S1B_vS1C_EENS_8epilogue10collective6detail29Sm90TmaWarpSpecializedAdapterINS1F_15DefaultEpilogueISJ_SK_SK_NS1E_6thread17LinearCombinationISJ_Li1EffLNS1J_9ScaleType4KindE0ELNS_15FloatRoundStyleE2ESJ_EENS1_15EpilogueDefaultEEEEEvvEEEEvNT_6ParamsE --------------------------
	.section	.nv.info._ZN7cutlass13device_kernelINS_4gemm6kernel13GemmUniversalIN4cute5tupleIJiiiiEEENS1_10collective13CollectiveMmaINS1_34MainloopSm90TmaGmmaWarpSpecializedILi5ENS5_IJNS4_1CILi1EEESB_SB_EEENS1_32KernelTmaWarpSpecializedPingpongEEENS5_IJNSA_ILi64EEENSA_ILi96EEENSA_ILi128EEEEEENS_6half_tENS5_IJlSB_lEEESJ_SK_NS4_8TiledMMAINS4_8MMA_AtomIJNS4_4SM904GMMA25MMA_64x96x16_F32F16F16_SSILNSO_5MajorE0ELSQ_0ELNSO_7ScaleInE1ELSR_1EEEEEENS4_6LayoutISC_NS5_IJNSA_ILi0EEESV_SV_EEEEENS5_IJNS4_10UnderscoreESY_SY_EEEEENS4_13SM90_TMA_LOADENS4_14ComposedLayoutINS4_7SwizzleILi3ELi4ELi3EEENS4_18smem_ptr_flag_bitsILi16EEENSU_INS5_IJNSA_ILi8EEESF_EEENS5_IJSF_SB_EEEEEEEvNS4_8identityES11_S1B_vS1C_EENS_8epilogue10collective6detail29Sm90TmaWarpSpecializedAdapterINS1F_15DefaultEpilogueISJ_SK_SK_NS1E_6thread17LinearCombinationISJ_Li1EffLNS1J_9ScaleType4KindE0ELNS_15FloatRoundStyleE2ESJ_EENS1_15EpilogueDefaultEEEEEvvEEEEvNT_6ParamsE,"",@"SHT_CUDA_INFO"
	.sectionflags	@""
	.align	4


	//----- nvinfo : EIATTR_CUDA_API_VERSION
	.align		4
        /*0000*/ 	.byte	0x04, 0x37
        /*0002*/ 	.short	(.L_21 - .L_20)
.L_20:
        /*0004*/ 	.word	0x00000082


	//----- nvinfo : EIATTR_KPARAM_INFO
	.align		4
.L_21:
        /*0008*/ 	.byte	0x04, 0x17
        /*000a*/ 	.short	(.L_23 - .L_22)
.L_22:
        /*000c*/ 	.word	0x00000000
        /*0010*/ 	.short	0x0000
        /*0012*/ 	.short	0x0070
        /*0014*/ 	.byte	0x00, 0xf0, 0x01, 0x10


	//----- nvinfo : EIATTR_SPARSE_MMA_MASK
	.align		4
.L_23:
        /*0018*/ 	.byte	0x03, 0x50
        /*001a*/ 	.short	0x0000


	//----- nvinfo : EIATTR_MAXREG_COUNT
	.align		4
        /*001c*/ 	.byte	0x03, 0x1b
        /*001e*/ 	.short	0x00a8


	//----- nvinfo : EIATTR_NUM_BARRIERS
	.align		4
        /*0020*/ 	.byte	0x02, 0x4c
        /*0022*/ 	.byte	0x01
	.zero		1


	//----- nvinfo : EIATTR_EXTERNS
	.align		4
        /*0024*/ 	.byte	0x04, 0x0f
        /*0026*/ 	.short	(.L_25 - .L_24)


	//   ....[0]....
	.align		4
.L_24:
        /*0028*/ 	.word	index@(__assertfail)


	//----- nvinfo : EIATTR_ANNOTATIONS
	.align		4
.L_25:
        /*002c*/ 	.byte	0x04, 0x55
        /*002e*/ 	.short	(.L_27 - .L_26)


	//   ....[0]....
.L_26:
        /*0030*/ 	.word	0x00000001
        /*0034*/ 	.byte	0xf0, 0x0a, 0x00, 0x00, 0x01, 0x00, 0x00, 0x00, 0x10, 0x12, 0x00, 0x00, 0x01, 0x00, 0x00, 0x00
        /*0044*/ 	.byte	0x60, 0x55, 0x00, 0x00, 0x01, 0x00, 0x00, 0x00, 0xe0, 0x61, 0x00, 0x00


	//----- nvinfo : EIATTR_MERCURY_ISA_VERSION
	.align		4
.L_27:
        /*0050*/ 	.byte	0x03, 0x5f
        /*0052*/ 	.short	0x0101


	//----- nvinfo : EIATTR_INT_WARP_WIDE_INSTR_OFFSETS
	.align		4
        /*0054*/ 	.byte	0x04, 0x31
        /*0056*/ 	.short	(.L_29 - .L_28)


	//   ....[0]....
.L_28:
        /*0058*/ 	.word	0x00000410


	//   ....[1]....
        /*005c*/ 	.word	0x00000430


	//   ....[2]....
        /*0060*/ 	.word	0x000004b0


	//   ....[3]....
        /*0064*/ 	.word	0x000004c0


	//   ....[4]....
        /*0068*/ 	.word	0x000004d0


	//   ....[5]....
        /*006c*/ 	.word	0x000004f0


	//   ....[6]....
        /*0070*/ 	.word	0x00000580


	//   ....[7]....
        /*0074*/ 	.word	0x000005a0


	//----- nvinfo : EIATTR_COOP_GROUP_MASK_REGIDS
	.align		4
.L_29:
        /*0078*/ 	.byte	0x04, 0x29
        /*007a*/ 	.short	(.L_31 - .L_30)


	//   ....[0]....
.L_30:
        /*007c*/ 	.word	0xffffffff


	//   ....[1]....
        /*0080*/ 	.word	0xffffffff


	//   ....[2]....
        /*0084*/ 	.word	0xffffffff


	//   ....[3]....
        /*0088*/ 	.word	0xffffffff


	//   ....[4]....
        /*008c*/ 	.word	0xffffffff


	//   ....[5]....
        /*0090*/ 	.word	0xffffffff


	//----- nvinfo : EIATTR_COOP_GROUP_INSTR_OFFSETS
	.align		4
.L_31:
        /*0094*/ 	.byte	0x04, 0x28
        /*0096*/ 	.short	(.L_33 - .L_32)


	//   ....[0]....
.L_32:
        /*0098*/ 	.word	0x00000070


	//   ....[1]....
        /*009c*/ 	.word	0x00000080


	//   ....[2]....
        /*00a0*/ 	.word	0x00000140


	//   ....[3]....
        /*00a4*/ 	.word	0x000002f0


	//   ....[4]....
        /*00a8*/ 	.word	0x00000330


	//   ....[5]....
        /*00ac*/ 	.word	0x00000370


	//----- nvinfo : EIATTR_REG_RECONFIG
	.align		4
.L_33:
        /*00b0*/ 	.byte	0x01, 0x54
	.zero		2


	//----- nvinfo : EIATTR_SYSCALL_OFFSETS
	.align		4
        /*00b4*/ 	.byte	0x04, 0x46
        /*00b6*/ 	.short	(.L_35 - .L_34)


	//   ....[0]....
.L_34:
        /*00b8*/ 	.word	0x00001710


	//----- nvinfo : EIATTR_MBARRIER_INSTR_OFFSETS
	.align		4
.L_35:
        /*00bc*/ 	.byte	0x04, 0x39
        /*00be*/ 	.short	(.L_37 - .L_36)


	//   ....[0]....
.L_36:
        /*00c0*/ 	.word	0x00000240
        /*00c4*/ 	.word	0x000000ff
        /*00c8*/ 	.word	0x00000000
        /*00cc*/ 	.short	0x0100
        /*00ce*/ 	.byte	0x08
	.zero		1


	//   ....[1]....
        /*00d0*/ 	.word	0x00000250
        /*00d4*/ 	.word	0x000000ff
        /*00d8*/ 	.word	0x00000028
        /*00dc*/ 	.short	0x0100
        /*00de*/ 	.byte	0x08
	.zero		1


	//   ....[2]....
        /*00e0*/ 	.word	0x00000260
        /*00e4*/ 	.word	0x000000ff
        /*00e8*/ 	.word	0x00000008
        /*00ec*/ 	.short	0x0100
        /*00ee*/ 	.byte	0x08
	.zero		1


	//   ....[3]....
        /*00f0*/ 	.word	0x00000270
        /*00f4*/ 	.word	0x000000ff
        /*00f8*/ 	.word	0x00000030
        /*00fc*/ 	.short	0x0100
        /*00fe*/ 	.byte	0x08
	.zero		1


	//   ....[4]....
        /*0100*/ 	.word	0x00000280
        /*0104*/ 	.word	0x000000ff
        /*0108*/ 	.word	0x00000010
        /*010c*/ 	.short	0x0100
        /*010e*/ 	.byte	0x08
	.zero		1


	//   ....[5]....
        /*0110*/ 	.word	0x00000290
        /*0114*/ 	.word	0x000000ff
        /*0118*/ 	.word	0x00000038
        /*011c*/ 	.short	0x0100
        /*011e*/ 	.byte	0x08
	.zero		1


	//   ....[6]....
        /*0120*/ 	.word	0x000002a0
        /*0124*/ 	.word	0x000000ff
        /*0128*/ 	.word	0x00000018
        /*012c*/ 	.short	0x0100
        /*012e*/ 	.byte	0x08
	.zero		1


	//   ....[7]....
        /*0130*/ 	.word	0x000002b0
        /*0134*/ 	.word	0x000000ff
        /*0138*/ 	.word	0x00000040
        /*013c*/ 	.short	0x0100
        /*013e*/ 	.byte	0x08
	.zero		1


	//   ....[8]....
        /*0140*/ 	.word	0x000002c0
        /*0144*/ 	.word	0x000000ff
        /*0148*/ 	.word	0x00000020
        /*014c*/ 	.short	0x0100
        /*014e*/ 	.byte	0x08
	.zero		1


	//   ....[9]....
        /*0150*/ 	.word	0x000002d0
        /*0154*/ 	.word	0x000000ff
        /*0158*/ 	.word	0x00000048
        /*015c*/ 	.short	0x0100
        /*015e*/ 	.byte	0x08
	.zero		1


	//   ....[10]....
        /*0160*/ 	.word	0x000005e0
        /*0164*/ 	.word	0x000000ff
        /*0168*/ 	.word	0x00000080
        /*016c*/ 	.short	0x0100
        /*016e*/ 	.byte	0x08
	.zero		1


	//   ....[11]....
        /*0170*/ 	.word	0x00000650
        /*0174*/ 	.word	0x000000ff
        /*0178*/ 	.word	0x00000088
        /*017c*/ 	.short	0x0100
        /*017e*/ 	.byte	0x08
	.zero		1


	//   ....[12]....
        /*0180*/ 	.word	0x00000670
        /*0184*/ 	.word	0x000000ff
        /*0188*/ 	.word	0x00000060
        /*018c*/ 	.short	0x0100
        /*018e*/ 	.byte	0x09
	.zero		1


	//   ....[13]....
        /*0190*/ 	.word	0x00000680
        /*0194*/ 	.word	0x000000ff
        /*0198*/ 	.word	0x00000068
        /*019c*/ 	.short	0x0100
        /*019e*/ 	.byte	0x09
	.zero		1


	//   ....[14]....
        /*01a0*/ 	.word	0x00000690
        /*01a4*/ 	.word	0x000000ff
        /*01a8*/ 	.word	0x00000070
        /*01ac*/ 	.short	0x0100
        /*01ae*/ 	.byte	0x09
	.zero		1


	//   ....[15]....
        /*01b0*/ 	.word	0x000006a0
        /*01b4*/ 	.word	0x000000ff
        /*01b8*/ 	.word	0x00000078
        /*01bc*/ 	.short	0x0100
        /*01be*/ 	.byte	0x09
	.zero		1


	//   ....[16]....
        /*01c0*/ 	.word	0x000015d0
        /*01c4*/ 	.word	0x000000ff
        /*01c8*/ 	.word	0xfffffff8
        /*01cc*/ 	.short	0x010a
        /*01ce*/ 	.byte	0x2b
	.zero		1


	//   ....[17]....
        /*01d0*/ 	.word	0x00001790
        /*01d4*/ 	.word	0x00000003
        /*01d8*/ 	.word	0x00000000
        /*01dc*/ 	.short	0x010a
        /*01de*/ 	.byte	0x3f
	.zero		1


	//   ....[18]....
        /*01e0*/ 	.word	0x000017d0
        /*01e4*/ 	.word	0x00000003
        /*01e8*/ 	.word	0x00000000
        /*01ec*/ 	.short	0x010a
        /*01ee*/ 	.byte	0x3f
	.zero		1


	//   ....[19]....
        /*01f0*/ 	.word	0x00001c90
        /*01f4*/ 	.word	0x000000ff
        /*01f8*/ 	.word	0x00000000
        /*01fc*/ 	.short	0x010a
        /*01fe*/ 	.byte	0x04
	.zero		1


	//   ....[20]....
        /*0200*/ 	.word	0x00001cd0
        /*0204*/ 	.word	0x000000ff
        /*0208*/ 	.word	0x00000000
        /*020c*/ 	.short	0x010a
        /*020e*/ 	.byte	0x04
	.zero		1


	//   ....[21]....
        /*0210*/ 	.word	0x000020f0
        /*0214*/ 	.word	0x000000ff
        /*0218*/ 	.word	0x00000000
        /*021c*/ 	.short	0x0101
        /*021e*/ 	.byte	0x04
	.zero		1


	//   ....[22]....
        /*0220*/ 	.word	0x000021f0
        /*0224*/ 	.word	0x00000003
        /*0228*/ 	.word	0x00000000
        /*022c*/ 	.short	0x0101
        /*022e*/ 	.byte	0x30
	.zero		1


	//   ....[23]....
        /*0230*/ 	.word	0x000022c0
        /*0234*/ 	.word	0x000000ff
        /*0238*/ 	.word	0x00000000
        /*023c*/ 	.short	0x0101
        /*023e*/ 	.byte	0x06
	.zero		1


	//   ....[24]....
        /*0240*/ 	.word	0x00002330
        /*0244*/ 	.word	0x000000ff
        /*0248*/ 	.word	0x00000008
        /*024c*/ 	.short	0x010a
        /*024e*/ 	.byte	0x2b
	.zero		1


	//   ....[25]....
        /*0250*/ 	.word	0x000055a0
        /*0254*/ 	.word	0x00000000
        /*0258*/ 	.word	0x00000000
        /*025c*/ 	.short	0x0101
        /*025e*/ 	.byte	0x30
	.zero		1


	//   ....[26]....
        /*0260*/ 	.word	0x00005e90
        /*0264*/ 	.word	0x0000000b
        /*0268*/ 	.word	0x00000028
        /*026c*/ 	.short	0x010a
        /*026e*/ 	.byte	0x3f
	.zero		1


	//   ....[27]....
        /*0270*/ 	.word	0x00006310
        /*0274*/ 	.word	0x00000006
        /*0278*/ 	.word	0x00000088
        /*027c*/ 	.short	0x0101
        /*027e*/ 	.byte	0x3f
	.zero		1


	//   ....[28]....
        /*0280*/ 	.word	0x00006a30
        /*0284*/ 	.word	0x00000007
        /*0288*/ 	.word	0x00000000
        /*028c*/ 	.short	0x010a
        /*028e*/ 	.byte	0x3f
	.zero		1


	//   ....[29]....
        /*0290*/ 	.word	0x00006ab0
        /*0294*/ 	.word	0x00000006
        /*0298*/ 	.word	0x00000000
        /*029c*/ 	.short	0x010a
        /*029e*/ 	.byte	0x3f
	.zero		1


	//   ....[30]....
        /*02a0*/ 	.word	0x00006b40
        /*02a4*/ 	.word	0x00000007
        /*02a8*/ 	.word	0x00000000
        /*02ac*/ 	.short	0x010a
        /*02ae*/ 	.byte	0x3f
	.zero		1


	//   ....[31]....
        /*02b0*/ 	.word	0x00006bd0
        /*02b4*/ 	.word	0x00000006
        /*02b8*/ 	.word	0x00000000
        /*02bc*/ 	.short	0x010a
        /*02be*/ 	.byte	0x3f
	.zero		1


	//   ....[32]....
        /*02c0*/ 	.word	0x00006c60
        /*02c4*/ 	.word	0x00000005
        /*02c8*/ 	.word	0x00000000
        /*02cc*/ 	.short	0x010a
        /*02ce*/ 	.byte	0x3f
	.zero		1


	//   ....[33]....
        /*02d0*/ 	.word	0x00006cd0
        /*02d4*/ 	.word	0x00000003
        /*02d8*/ 	.word	0xfffffff8
        /*02dc*/ 	.short	0x010a
        /*02de*/ 	.byte	0x3f
	.zero		1


	//   ....[34]....
        /*02e0*/ 	.word	0x00006d20
        /*02e4*/ 	.word	0x00000003
        /*02e8*/ 	.word	0x00000000
        /*02ec*/ 	.short	0x010a
        /*02ee*/ 	.byte	0x3f
	.zero		1


	//   ....[35]....
        /*02f0*/ 	.word	0x00006d80
        /*02f4*/ 	.word	0x00000004
        /*02f8*/ 	.word	0x00000000
        /*02fc*/ 	.short	0x010a
        /*02fe*/ 	.byte	0x3f
	.zero		1


	//   ....[36]....
        /*0300*/ 	.word	0x00006de0
        /*0304*/ 	.word	0x00000003
        /*0308*/ 	.word	0x00000008
        /*030c*/ 	.short	0x010a
        /*030e*/ 	.byte	0x3f
	.zero		1


	//   ....[37]....
        /*0310*/ 	.word	0x00006eb0
        /*0314*/ 	.word	0x0000000b
        /*0318*/ 	.word	0x00000028
        /*031c*/ 	.short	0x010a
        /*031e*/ 	.byte	0x3f
	.zero		1


	//   ....[38]....
        /*0320*/ 	.word	0x00006f80
        /*0324*/ 	.word	0x00000007
        /*0328*/ 	.word	0x00000000
        /*032c*/ 	.short	0x010a
        /*032e*/ 	.byte	0x3f
	.zero		1


	//   ....[39]....
        /*0330*/ 	.word	0x00006fd0
        /*0334*/ 	.word	0x00000006
        /*0338*/ 	.word	0x00000000
        /*033c*/ 	.short	0x010a
        /*033e*/ 	.byte	0x3f
	.zero		1


	//   ....[40]....
        /*0340*/ 	.word	0x00007020
        /*0344*/ 	.word	0x00000007
        /*0348*/ 	.word	0x00000000
        /*034c*/ 	.short	0x010a
        /*034e*/ 	.byte	0x3f
	.zero		1


	//   ....[41]....
        /*0350*/ 	.word	0x00007070
        /*0354*/ 	.word	0x00000006
        /*0358*/ 	.word	0x00000000
        /*035c*/ 	.short	0x010a
        /*035e*/ 	.byte	0x3f
	.zero		1


	//----- nvinfo : EIATTR_NUM_MBARRIERS
	.align		4
.L_37:
        /*0360*/ 	.byte	0x03, 0x38
        /*0362*/ 	.short	0x0010


	//----- nvinfo : EIATTR_EXIT_INSTR_OFFSETS
	.align		4
        /*0364*/ 	.byte	0x04, 0x1c
        /*0366*/ 	.short	(.L_39 - .L_38)


	//   ....[0]....
.L_38:
        /*0368*/ 	.word	0x000011a0


	//   ....[1]....
        /*036c*/ 	.word	0x00001200


	//   ....[2]....
        /*0370*/ 	.word	0x00005bc0


	//   ....[3]....
        /*0374*/ 	.word	0x00005bf0


	//   ....[4]....
        /*0378*/ 	.word	0x00006cb0


	//----- nvinfo : EIATTR_MAX_THREADS
	.align		4
.L_39:
        /*037c*/ 	.byte	0x04, 0x05
        /*037e*/ 	.short	(.L_41 - .L_40)
.L_40:
        /*0380*/ 	.word	0x00000180
        /*0384*/ 	.word	0x00000001
        /*0388*/ 	.word	0x00000001


	//----- nvinfo : EIATTR_CRS_STACK_SIZE
	.align		4
.L_41:
        /*038c*/ 	.byte	0x04, 0x1e
        /*038e*/ 	.short	(.L_43 - .L_42)
.L_42:
        /*0390*/ 	.word	0x00000000


	//----- nvinfo : EIATTR_CBANK_PARAM_SIZE
	.align		4
.L_43:
        /*0394*/ 	.byte	0x03, 0x19
        /*0396*/ 	.short	0x0470


	//----- nvinfo : EIATTR_PARAM_CBANK
	.align		4
        /*0398*/ 	.byte	0x04, 0x0a
        /*039a*/ 	.short	(.L_45 - .L_44)
	.align		4
.L_44:
        /*039c*/ 	.word	index@(.nv.constant0._ZN7cutlass13device_kernelINS_4gemm6kernel13GemmUniversalIN4cute5tupleIJiiiiEEENS1_10collective13CollectiveMmaINS1_34MainloopSm90TmaGmmaWarpSpecializedILi5ENS5_IJNS4_1CILi1EEESB_SB_EEENS1_32KernelTmaWarpSpecializedPingpongEEENS5_IJNSA_ILi64EEENSA_ILi96EEENSA_ILi128EEEEEENS_6half_tENS5_IJlSB_lEEESJ_SK_NS4_8TiledMMAINS4_8MMA_AtomIJNS4_4SM904GMMA25MMA_64x96x16_F32F16F16_SSILNSO_5MajorE0ELSQ_0ELNSO_7ScaleInE1ELSR_1EEEEEENS4_6LayoutISC_NS5_IJNSA_ILi0EEESV_SV_EEEEENS5_IJNS4_10UnderscoreESY_SY_EEEEENS4_13SM90_TMA_LOADENS4_14ComposedLayoutINS4_7SwizzleILi3ELi4ELi3EEENS4_18smem_ptr_flag_bitsILi16EEENSU_INS5_IJNSA_ILi8EEESF_EEENS5_IJSF_SB_EEEEEEEvNS4_8identityES11_S1B_vS1C_EENS_8epilogue10collective6detail29Sm90TmaWarpSpecializedAdapterINS1F_15DefaultEpilogueISJ_SK_SK_NS1E_6thread17LinearCombinationISJ_Li1EffLNS1J_9ScaleType4KindE0ELNS_15FloatRoundStyleE2ESJ_EENS1_15EpilogueDefaultEEEEEvvEEEEvNT_6ParamsE)
        /*03a0*/ 	.short	0x0210
        /*03a2*/ 	.short	0x0470


	//----- nvinfo : EIATTR_SW_WAR
	.align		4
.L_45:
        /*03a4*/ 	.byte	0x04, 0x36
        /*03a6*/ 	.short	(.L_47 - .L_46)
.L_46:
        /*03a8*/ 	.word	0x00000008
.L_47:


//--------------------- .nv.callgraph             --------------------------
	.section	.nv.callgraph,"",@"SHT_CUDA_CALLGRAPH"
	.align	4
	.sectionentsize	8
	.align		4
        /*0000*/ 	.word	0x00000000
	.align		4
        /*0004*/ 	.word	0xffffffff
	.align		4
        /*0008*/ 	.word	index@(_ZN7cutlass13device_kernelINS_4gemm6kernel13GemmUniversalIN4cute5tupleIJiiiiEEENS1_10collective13CollectiveMmaINS1_34MainloopSm90TmaGmmaWarpSpecializedILi5ENS5_IJNS4_1CILi1EEESB_SB_EEENS1_32KernelTmaWarpSpecializedPingpongEEENS5_IJNSA_ILi64EEENSA_ILi96EEENSA_ILi128EEEEEENS_6half_tENS5_IJlSB_lEEESJ_SK_NS4_8TiledMMAINS4_8MMA_AtomIJNS4_4SM904GMMA25MMA_64x96x16_F32F16F16_SSILNSO_5MajorE0ELSQ_0ELNSO_7ScaleInE1ELSR_1EEEEEENS4_6LayoutISC_NS5_IJNSA_ILi0EEESV_SV_EEEEENS5_IJNS4_10UnderscoreESY_SY_EEEEENS4_13SM90_TMA_LOADENS4_14ComposedLayoutINS4_7SwizzleILi3ELi4ELi3EEENS4_18smem_ptr_flag_bitsILi16EEENSU_INS5_IJNSA_ILi8EEESF_EEENS5_IJSF_SB_EEEEEEEvNS4_8identityES11_S1B_vS1C_EENS_8epilogue10collective6detail29Sm90TmaWarpSpecializedAdapterINS1F_15DefaultEpilogueISJ_SK_SK_NS1E_6thread17LinearCombinationISJ_Li1EffLNS1J_9ScaleType4KindE0ELNS_15FloatRoundStyleE2ESJ_EENS1_15EpilogueDefaultEEEEEvvEEEEvNT_6ParamsE)
	.align		4
        /*000c*/ 	.word	index@(__assertfail)
	.align		4
        /*0010*/ 	.word	0x00000000
	.align		4
        /*0014*/ 	.word	0xfffffffe
	.align		4
        /*0018*/ 	.word	0x00000000
	.align		4
        /*001c*/ 	.word	0xfffffffd
	.align		4
        /*0020*/ 	.word	0x00000000
	.align		4
        /*0024*/ 	.word	0xfffffffc


//--------------------- .nv.constant4             --------------------------
	.section	.nv.constant4,"a",@progbits
	.align	8
	.align		8
.nv.constant4:
        /*0000*/ 	.dword	__assertfail
	.align		8
        /*0008*/ 	.dword	__unnamed_1
	.align		8
        /*0010*/ 	.dword	_ZN40_INTERNAL_fbe12e55_4_k_cu_cafdf758_147494cuda3std3__45__cpo5beginE
	.align		8
        /*0018*/ 	.dword	_ZN40_INTERNAL_fbe12e55_4_k_cu_cafdf758_147494cuda3std3__45__cpo3endE
	.align		8
        /*0020*/ 	.dword	_ZN40_INTERNAL_fbe12e55_4_k_cu_cafdf758_147494cuda3std3__45__cpo6cbeginE
	.align		8
        /*0028*/ 	.dword	_ZN40_INTERNAL_fbe12e55_4_k_cu_cafdf758_147494cuda3std3__45__cpo4cendE
	.align		8
        /*0030*/ 	.dword	_ZN40_INTERNAL_fbe12e55_4_k_cu_cafdf758_147494cuda3std3__442_GLOBAL__N__fbe12e55_4_k_cu_cafdf758_147496ignoreE
	.align		8
        /*0038*/ 	.dword	_ZN40_INTERNAL_fbe12e55_4_k_cu_cafdf758_147494cuda3std3__419piecewise_constructE
	.align		8
        /*0040*/ 	.dword	_ZN40_INTERNAL_fbe12e55_4_k_cu_cafdf758_147494cuda3std3__48in_placeE
	.align		8
        /*0048*/ 	.dword	_ZN40_INTERNAL_fbe12e55_4_k_cu_cafdf758_147494cuda3std6ranges3__45__cpo4swapE
	.align		8
        /*0050*/ 	.dword	_ZN40_INTERNAL_fbe12e55_4_k_cu_cafdf758_147494cuda3std6ranges3__45__cpo9iter_moveE
	.align		8
        /*0058*/ 	.dword	_ZN40_INTERNAL_fbe12e55_4_k_cu_cafdf758_147494cute7productE
	.align		8
        /*0060*/ 	.dword	_ZN40_INTERNAL_fbe12e55_4_k_cu_cafdf758_147494cute1_E
	.align		8
        /*0068*/ 	.dword	$str$22
	.align		8
        /*0070*/ 	.dword	$str$23


//--------------------- .text._ZN7cutlass13device_kernelINS_4gemm6kernel13GemmUniversalIN4cute5tupleIJiiiiEEENS1_10collective13CollectiveMmaINS1_34MainloopSm90TmaGmmaWarpSpecializedILi5ENS5_IJNS4_1CILi1EEESB_SB_EEENS1_32KernelTmaWarpSpecializedPingpongEEENS5_IJNSA_ILi64EEENSA_ILi96EEENSA_ILi128EEEEEENS_6half_tENS5_IJlSB_lEEESJ_SK_NS4_8TiledMMAINS4_8MMA_AtomIJNS4_4SM904GMMA25MMA_64x96x16_F32F16F16_SSILNSO_5MajorE0ELSQ_0ELNSO_7ScaleInE1ELSR_1EEEEEENS4_6LayoutISC_NS5_IJNSA_ILi0EEESV_SV_EEEEENS5_IJNS4_10UnderscoreESY_SY_EEEEENS4_13SM90_TMA_LOADENS4_14ComposedLayoutINS4_7SwizzleILi3ELi4ELi3EEENS4_18smem_ptr_flag_bitsILi16EEENSU_INS5_IJNSA_ILi8EEESF_EEENS5_IJSF_SB_EEEEEEEvNS4_8identityES11_S1B_vS1C_EENS_8epilogue10collective6detail29Sm90TmaWarpSpecializedAdapterINS1F_15DefaultEpilogueISJ_SK_SK_NS1E_6thread17LinearCombinationISJ_Li1EffLNS1J_9ScaleType4KindE0ELNS_15FloatRoundStyleE2ESJ_EENS1_15EpilogueDefaultEEEEEvvEEEEvNT_6ParamsE --------------------------
	.section	.text._ZN7cutlass13device_kernelINS_4gemm6kernel13GemmUniversalIN4cute5tupleIJiiiiEEENS1_10collective13CollectiveMmaINS1_34MainloopSm90TmaGmmaWarpSpecializedILi5ENS5_IJNS4_1CILi1EEESB_SB_EEENS1_32KernelTmaWarpSpecializedPingpongEEENS5_IJNSA_ILi64EEENSA_ILi96EEENSA_ILi128EEEEEENS_6half_tENS5_IJlSB_lEEESJ_SK_NS4_8TiledMMAINS4_8MMA_AtomIJNS4_4SM904GMMA25MMA_64x96x16_F32F16F16_SSILNSO_5MajorE0ELSQ_0ELNSO_7ScaleInE1ELSR_1EEEEEENS4_6LayoutISC_NS5_IJNSA_ILi0EEESV_SV_EEEEENS5_IJNS4_10UnderscoreESY_SY_EEEEENS4_13SM90_TMA_LOADENS4_14ComposedLayoutINS4_7SwizzleILi3ELi4ELi3EEENS4_18smem_ptr_flag_bitsILi16EEENSU_INS5_IJNSA_ILi8EEESF_EEENS5_IJSF_SB_EEEEEEEvNS4_8identityES11_S1B_vS1C_EENS_8epilogue10collective6detail29Sm90TmaWarpSpecializedAdapterINS1F_15DefaultEpilogueISJ_SK_SK_NS1E_6thread17LinearCombinationISJ_Li1EffLNS1J_9ScaleType4KindE0ELNS_15FloatRoundStyleE2ESJ_EENS1_15EpilogueDefaultEEEEEvvEEEEvNT_6ParamsE,"ax",@progbits
	.align	128
.text._ZN7cutlass13device_kernelINS_4gemm6kernel13GemmUniversalIN4cute5tupleIJiiiiEEENS1_10collective13CollectiveMmaINS1_34MainloopSm90TmaGmmaWarpSpecializedILi5ENS5_IJNS4_1CILi1EEESB_SB_EEENS1_32KernelTmaWarpSpecializedPingpongEEENS5_IJNSA_ILi64EEENSA_ILi96EEENSA_ILi128EEEEEENS_6half_tENS5_IJlSB_lEEESJ_SK_NS4_8TiledMMAINS4_8MMA_AtomIJNS4_4SM904GMMA25MMA_64x96x16_F32F16F16_SSILNSO_5MajorE0ELSQ_0ELNSO_7ScaleInE1ELSR_1EEEEEENS4_6LayoutISC_NS5_IJNSA_ILi0EEESV_SV_EEEEENS5_IJNS4_10UnderscoreESY_SY_EEEEENS4_13SM90_TMA_LOADENS4_14ComposedLayoutINS4_7SwizzleILi3ELi4ELi3EEENS4_18smem_ptr_flag_bitsILi16EEENSU_INS5_IJNSA_ILi8EEESF_EEENS5_IJSF_SB_EEEEEEEvNS4_8identityES11_S1B_vS1C_EENS_8epilogue10collective6detail29Sm90TmaWarpSpecializedAdapterINS1F_15DefaultEpilogueISJ_SK_SK_NS1E_6thread17LinearCombinationISJ_Li1EffLNS1J_9ScaleType4KindE0ELNS_15FloatRoundStyleE2ESJ_EENS1_15EpilogueDefaultEEEEEvvEEEEvNT_6ParamsE:
        .type           _ZN7cutlass13device_kernelINS_4gemm6kernel13GemmUniversalIN4cute5tupleIJiiiiEEENS1_10collective13CollectiveMmaINS1_34MainloopSm90TmaGmmaWarpSpecializedILi5ENS5_IJNS4_1CILi1EEESB_SB_EEENS1_32KernelTmaWarpSpecializedPingpongEEENS5_IJNSA_ILi64EEENSA_ILi96EEENSA_ILi128EEEEEENS_6half_tENS5_IJlSB_lEEESJ_SK_NS4_8TiledMMAINS4_8MMA_AtomIJNS4_4SM904GMMA25MMA_64x96x16_F32F16F16_SSILNSO_5MajorE0ELSQ_0ELNSO_7ScaleInE1ELSR_1EEEEEENS4_6LayoutISC_NS5_IJNSA_ILi0EEESV_SV_EEEEENS5_IJNS4_10UnderscoreESY_SY_EEEEENS4_13SM90_TMA_LOADENS4_14ComposedLayoutINS4_7SwizzleILi3ELi4ELi3EEENS4_18smem_ptr_flag_bitsILi16EEENSU_INS5_IJNSA_ILi8EEESF_EEENS5_IJSF_SB_EEEEEEEvNS4_8identityES11_S1B_vS1C_EENS_8epilogue10collective6detail29Sm90TmaWarpSpecializedAdapterINS1F_15DefaultEpilogueISJ_SK_SK_NS1E_6thread17LinearCombinationISJ_Li1EffLNS1J_9ScaleType4KindE0ELNS_15FloatRoundStyleE2ESJ_EENS1_15EpilogueDefaultEEEEEvvEEEEvNT_6ParamsE,@function
        .size           _ZN7cutlass13device_kernelINS_4gemm6kernel13GemmUniversalIN4cute5tupleIJiiiiEEENS1_10collective13CollectiveMmaINS1_34MainloopSm90TmaGmmaWarpSpecializedILi5ENS5_IJNS4_1CILi1EEESB_SB_EEENS1_32KernelTmaWarpSpecializedPingpongEEENS5_IJNSA_ILi64EEENSA_ILi96EEENSA_ILi128EEEEEENS_6half_tENS5_IJlSB_lEEESJ_SK_NS4_8TiledMMAINS4_8MMA_AtomIJNS4_4SM904GMMA25MMA_64x96x16_F32F16F16_SSILNSO_5MajorE0ELSQ_0ELNSO_7ScaleInE1ELSR_1EEEEEENS4_6LayoutISC_NS5_IJNSA_ILi0EEESV_SV_EEEEENS5_IJNS4_10UnderscoreESY_SY_EEEEENS4_13SM90_TMA_LOADENS4_14ComposedLayoutINS4_7SwizzleILi3ELi4ELi3EEENS4_18smem_ptr_flag_bitsILi16EEENSU_INS5_IJNSA_ILi8EEESF_EEENS5_IJSF_SB_EEEEEEEvNS4_8identityES11_S1B_vS1C_EENS_8epilogue10collective6detail29Sm90TmaWarpSpecializedAdapterINS1F_15DefaultEpilogueISJ_SK_SK_NS1E_6thread17LinearCombinationISJ_Li1EffLNS1J_9ScaleType4KindE0ELNS_15FloatRoundStyleE2ESJ_EENS1_15EpilogueDefaultEEEEEvvEEEEvNT_6ParamsE,(.L_x_167 - _ZN7cutlass13device_kernelINS_4gemm6kernel13GemmUniversalIN4cute5tupleIJiiiiEEENS1_10collective13CollectiveMmaINS1_34MainloopSm90TmaGmmaWarpSpecializedILi5ENS5_IJNS4_1CILi1EEESB_SB_EEENS1_32KernelTmaWarpSpecializedPingpongEEENS5_IJNSA_ILi64EEENSA_ILi96EEENSA_ILi128EEEEEENS_6half_tENS5_IJlSB_lEEESJ_SK_NS4_8TiledMMAINS4_8MMA_AtomIJNS4_4SM904GMMA25MMA_64x96x16_F32F16F16_SSILNSO_5MajorE0ELSQ_0ELNSO_7ScaleInE1ELSR_1EEEEEENS4_6LayoutISC_NS5_IJNSA_ILi0EEESV_SV_EEEEENS5_IJNS4_10UnderscoreESY_SY_EEEEENS4_13SM90_TMA_LOADENS4_14ComposedLayoutINS4_7SwizzleILi3ELi4ELi3EEENS4_18smem_ptr_flag_bitsILi16EEENSU_INS5_IJNSA_ILi8EEESF_EEENS5_IJSF_SB_EEEEEEEvNS4_8identityES11_S1B_vS1C_EENS_8epilogue10collective6detail29Sm90TmaWarpSpecializedAdapterINS1F_15DefaultEpilogueISJ_SK_SK_NS1E_6thread17LinearCombinationISJ_Li1EffLNS1J_9ScaleType4KindE0ELNS_15FloatRoundStyleE2ESJ_EENS1_15EpilogueDefaultEEEEEvvEEEEvNT_6ParamsE)
        .other          _ZN7cutlass13device_kernelINS_4gemm6kernel13GemmUniversalIN4cute5tupleIJiiiiEEENS1_10collective13CollectiveMmaINS1_34MainloopSm90TmaGmmaWarpSpecializedILi5ENS5_IJNS4_1CILi1EEESB_SB_EEENS1_32KernelTmaWarpSpecializedPingpongEEENS5_IJNSA_ILi64EEENSA_ILi96EEENSA_ILi128EEEEEENS_6half_tENS5_IJlSB_lEEESJ_SK_NS4_8TiledMMAINS4_8MMA_AtomIJNS4_4SM904GMMA25MMA_64x96x16_F32F16F16_SSILNSO_5MajorE0ELSQ_0ELNSO_7ScaleInE1ELSR_1EEEEEENS4_6LayoutISC_NS5_IJNSA_ILi0EEESV_SV_EEEEENS5_IJNS4_10UnderscoreESY_SY_EEEEENS4_13SM90_TMA_LOADENS4_14ComposedLayoutINS4_7SwizzleILi3ELi4ELi3EEENS4_18smem_ptr_flag_bitsILi16EEENSU_INS5_IJNSA_ILi8EEESF_EEENS5_IJSF_SB_EEEEEEEvNS4_8identityES11_S1B_vS1C_EENS_8epilogue10collective6detail29Sm90TmaWarpSpecializedAdapterINS1F_15DefaultEpilogueISJ_SK_SK_NS1E_6thread17LinearCombinationISJ_Li1EffLNS1J_9ScaleType4KindE0ELNS_15FloatRoundStyleE2ESJ_EENS1_15EpilogueDefaultEEEEEvvEEEEvNT_6ParamsE,@"STO_CUDA_ENTRY STV_DEFAULT"
_ZN7cutlass13device_kernelINS_4gemm6kernel13GemmUniversalIN4cute5tupleIJiiiiEEENS1_10collective13CollectiveMmaINS1_34MainloopSm90TmaGmmaWarpSpecializedILi5ENS5_IJNS4_1CILi1EEESB_SB_EEENS1_32KernelTmaWarpSpecializedPingpongEEENS5_IJNSA_ILi64EEENSA_ILi96EEENSA_ILi128EEEEEENS_6half_tENS5_IJlSB_lEEESJ_SK_NS4_8TiledMMAINS4_8MMA_AtomIJNS4_4SM904GMMA25MMA_64x96x16_F32F16F16_SSILNSO_5MajorE0ELSQ_0ELNSO_7ScaleInE1ELSR_1EEEEEENS4_6LayoutISC_NS5_IJNSA_ILi0EEESV_SV_EEEEENS5_IJNS4_10UnderscoreESY_SY_EEEEENS4_13SM90_TMA_LOADENS4_14ComposedLayoutINS4_7SwizzleILi3ELi4ELi3EEENS4_18smem_ptr_flag_bitsILi16EEENSU_INS5_IJNSA_ILi8EEESF_EEENS5_IJSF_SB_EEEEEEEvNS4_8identityES11_S1B_vS1C_EENS_8epilogue10collective6detail29Sm90TmaWarpSpecializedAdapterINS1F_15DefaultEpilogueISJ_SK_SK_NS1E_6thread17LinearCombinationISJ_Li1EffLNS1J_9ScaleType4KindE0ELNS_15FloatRoundStyleE2ESJ_EENS1_15EpilogueDefaultEEEEEvvEEEEvNT_6ParamsE:
[----:B------:R-:W0:Y:S02]  /*0000*/  LDC R1, c[0x0][0x28] ;  /* 0x00000a00ff017b82 */ /* 0x000e240000000800 */
[----:B0-----:R-:W-:Y:S01]  /*0010*/  VIADD R1, R1, 0xfffffff8 ;  /* 0xfffffff801017836 */ /* 0x001fe20000000000 */
[----:B------:R-:W0:Y:S01]  /*0020*/  S2R R4, SR_TID.X ;  /* 0x0000000000047919 */ /* 0x000e220000002100 */
[----:B------:R-:W-:Y:S01]  /*0030*/  ELECT P0, URZ, PT ;  /* 0x00000000003f782f */ /* 0x000fe20003800000 */
[----:B------:R-:W-:Y:S01]  /*0040*/  BSSY B0, `(.L_x_0) ;  /* 0x000000f000007945 */ /* 0x000fe20003800000 */
[--C-:B0-----:R-:W-:Y:S02]  /*0050*/  SHF.R.U32.HI R0, RZ, 0x5, R4.reuse ;  /* 0x00000005ff007819 */ /* 0x101fe40000011604 */
[----:B------:R-:W-:-:S03]  /*0060*/  SHF.R.U32.HI R5, RZ, 0x7, R4 ;  /* 0x00000007ff057819 */ /* 0x000fc60000011604 */
[----:B------:R-:W0:Y:S04]  /*0070*/  SHFL.IDX PT, R2, R0, RZ, 0x1f ;  /* 0x00001fff00027589 */ /* 0x000e2800000e0000 */
[----:B------:R1:W2:Y:S01]  /*0080*/  SHFL.IDX PT, R7, R5, RZ, 0x1f ;  /* 0x00001fff05077589 */ /* 0x0002a200000e0000 */
[----:B0-----:R-:W-:-:S13]  /*0090*/  ISETP.NE.OR P0, PT, R2, RZ, !P0 ;  /* 0x000000ff0200720c */ /* 0x001fda0004705670 */
[----:B-12---:R-:W-:Y:S05]  /*00a0*/  @P0 BRA `(.L_x_1) ;  /* 0x0000000000200947 */ /* 0x006fea0003800000 */
[----:B------:R-:W-:Y:S02]  /*00b0*/  ULDC.64 UR4, c[0x0][0x198] ;  /* 0x0000660000047ab9 */ /* 0x000fe40000000a00 */
[----:B------:R-:W-:Y:S02]  /*00c0*/  UIADD3 UR6, UP0, UR4, 0xf0, URZ ;  /* 0x000000f004067890 */ /* 0x000fe4000ff1e03f */
[----:B------:R-:W-:Y:S02]  /*00d0*/  UIADD3 UR4, UP1, UR4, 0x1f0, URZ ;  /* 0x000001f004047890 */ /* 0x000fe4000ff3e03f */
[----:B------:R-:W-:Y:S02]  /*00e0*/  UIADD3.X UR7, URZ, UR5, URZ, UP0, !UPT ;  /* 0x000000053f077290 */ /* 0x000fe400087fe43f */
[----:B------:R-:W-:-:S07]  /*00f0*/  UIADD3.X UR5, URZ, UR5, URZ, UP1, !UPT ;  /* 0x000000053f057290 */ /* 0x000fce0008ffe43f */
[----:B------:R0:W-:Y:S02]  /*0100*/  UTMACCTL.PF [UR6] ;  /* 0x00000000060079b9 */ /* 0x0001e40008040000 */
[----:B------:R0:W-:Y:S02]  /*0110*/  UTMACCTL.PF [UR4] ;  /* 0x00000000040079b9 */ /* 0x0001e40008040000 */
[----:B0-----:R-:W-:Y:S01]  /*0120*/  NOP ;  /* 0x0000000000007918 */ /* 0x001fe20000000000 */
.L_x_1:
[----:B------:R-:W-:Y:S05]  /*0130*/  BSYNC B0 ;  /* 0x0000000000007941 */ /* 0x000fea0003800000 */
.L_x_0:
[----:B------:R-:W0:Y:S02]  /*0140*/  SHFL.IDX PT, R3, R0, RZ, 0x1f ;  /* 0x00001fff00037589 */ /* 0x000e2400000e0000 */
[----:B0-----:R-:W-:-:S13]  /*0150*/  ISETP.NE.AND P0, PT, R3, RZ, PT ;  /* 0x000000ff0300720c */ /* 0x001fda0003f05270 */
[----:B------:R-:W-:Y:S05]  /*0160*/  @P0 BRA `(.L_x_2) ;  /* 0x0000000000600947 */ /* 0x000fea0003800000 */
[----:B------:R-:W0:Y:S01]  /*0170*/  S2UR UR8, SR_CgaCtaId ;  /* 0x00000000000879c3 */ /* 0x000e220000008800 */
[----:B------:R-:W-:Y:S01]  /*0180*/  UMOV UR4, 0x400 ;  /* 0x0000040000047882 */ /* 0x000fe20000000000 */
[----:B------:R-:W-:Y:S01]  /*0190*/  UMOV UR5, 0x1 ;  /* 0x0000000100057882 */ /* 0x000fe20000000000 */
[----:B------:R-:W-:Y:S01]  /*01a0*/  UMOV UR6, 0x80 ;  /* 0x0000008000067882 */ /* 0x000fe20000000000 */
[----:B------:R-:W-:Y:S01]  /*01b0*/  ELECT P0, URZ, PT ;  /* 0x00000000003f782f */ /* 0x000fe20003800000 */
[----:B------:R-:W-:-:S04]  /*01c0*/  UIADD3 UR6, -UR6, 0x100000, URZ ;  /* 0x0010000006067890 */ /* 0x000fc8000fffe13f */
[----:B------:R-:W-:Y:S02]  /*01d0*/  USHF.L.U32 UR7, UR6, 0xb, URZ ;  /* 0x0000000b06077899 */ /* 0x000fe4000800063f */
[----:B------:R-:W-:Y:S02]  /*01e0*/  USHF.L.U32 UR6, UR6, 0x1, URZ ;  /* 0x0000000106067899 */ /* 0x000fe4000800063f */
[----:B0-----:R-:W-:Y:S02]  /*01f0*/  ULEA UR8, UR8, UR4, 0x18 ;  /* 0x0000000408087291 */ /* 0x001fe4000f8ec03f */
[----:B------:R-:W-:-:S04]  /*0200*/  UIADD3 UR4, -UR5, 0x100000, URZ ;  /* 0x0010000005047890 */ /* 0x000fc8000fffe13f */
[----:B------:R-:W-:Y:S02]  /*0210*/  USHF.L.U32 UR5, UR4, 0xb, URZ ;  /* 0x0000000b04057899 */ /* 0x000fe4000800063f */
[----:B------:R-:W-:Y:S01]  /*0220*/  USHF.L.U32 UR4, UR4, 0x1, URZ ;  /* 0x0000000104047899 */ /* 0x000fe2000800063f */
[----:B------:R-:W0:Y:S11]  /*0230*/  FENCE.VIEW.ASYNC.S ;  /* 0x00000000000073c6 */ /* 0x000e360000000000 */
[----:B0-----:R0:W1:Y:S01]  /*0240*/  SYNCS.EXCH.64 URZ, [UR8], UR4 ;  /* 0x00000004083f75b2 */ /* 0x0010620008000100 */
[----:B------:R0:W2:Y:S01]  /*0250*/  SYNCS.EXCH.64 URZ, [UR8+0x28], UR6 ;  /* 0x00002806083f75b2 */ /* 0x0000a20008000100 */
[----:B------:R0:W3:Y:S01]  /*0260*/  SYNCS.EXCH.64 URZ, [UR8+0x8], UR4 ;  /* 0x00000804083f75b2 */ /* 0x0000e20008000100 */
[----:B------:R0:W4:Y:S01]  /*0270*/  SYNCS.EXCH.64 URZ, [UR8+0x30], UR6 ;  /* 0x00003006083f75b2 */ /* 0x0001220008000100 */
[----:B------:R0:W0:Y:S01]  /*0280*/  SYNCS.EXCH.64 URZ, [UR8+0x10], UR4 ;  /* 0x00001004083f75b2 */ /* 0x0000220008000100 */
[----:B------:R0:W0:Y:S01]  /*0290*/  SYNCS.EXCH.64 URZ, [UR8+0x38], UR6 ;  /* 0x00003806083f75b2 */ /* 0x0000220008000100 */
[----:B------:R0:W0:Y:S01]  /*02a0*/  SYNCS.EXCH.64 URZ, [UR8+0x18], UR4 ;  /* 0x00001804083f75b2 */ /* 0x0000220008000100 */
[----:B------:R0:W0:Y:S01]  /*02b0*/  SYNCS.EXCH.64 URZ, [UR8+0x40], UR6 ;  /* 0x00004006083f75b2 */ /* 0x0000220008000100 */
[----:B------:R0:W0:Y:S01]  /*02c0*/  SYNCS.EXCH.64 URZ, [UR8+0x20], UR4 ;  /* 0x00002004083f75b2 */ /* 0x0000220008000100 */
[----:B------:R0:W0:Y:S01]  /*02d0*/  SYNCS.EXCH.64 URZ, [UR8+0x48], UR6 ;  /* 0x00004806083f75b2 */ /* 0x0000220008000100 */
[----:B------:R-:W-:Y:S01]  /*02e0*/  NOP ;  /* 0x0000000000007918 */ /* 0x000fe20000000000 */
.L_x_2:
[----:B------:R-:W5:Y:S01]  /*02f0*/  SHFL.IDX PT, R6, R0, RZ, 0x1f ;  /* 0x00001fff00067589 */ /* 0x000f6200000e0000 */
[----:B------:R-:W-:Y:S01]  /*0300*/  ELECT P0, URZ, PT ;  /* 0x00000000003f782f */ /* 0x000fe20003800000 */
[----:B------:R-:W-:Y:S01]  /*0310*/  NOP ;  /* 0x0000000000007918 */ /* 0x000fe20000000000 */
[----:B------:R-:W-:Y:S01]  /*0320*/  ELECT P1, URZ, PT ;  /* 0x00000000003f782f */ /* 0x000fe20003820000 */
[----:B------:R-:W1:Y:S01]  /*0330*/  SHFL.IDX PT, R3, R0, RZ, 0x1f ;  /* 0x00001fff00037589 */ /* 0x000e6200000e0000 */
[----:B0-----:R-:W-:Y:S01]  /*0340*/  UMOV UR4, 0x20 ;  /* 0x0000002000047882 */ /* 0x001fe20000000000 */
[----:B------:R-:W-:Y:S01]  /*0350*/  UMOV UR11, 0x80 ;  /* 0x00000080000b7882 */ /* 0x000fe20000000000 */
[----:B------:R-:W-:Y:S01]  /*0360*/  NOP ;  /* 0x0000000000007918 */ /* 0x000fe20000000000 */
[----:B------:R-:W0:Y:S01]  /*0370*/  SHFL.IDX PT, R5, R5, RZ, 0x1f ;  /* 0x00001fff05057589 */ /* 0x000e2200000e0000 */
[C---:B------:R-:W-:Y:S01]  /*0380*/  VIADD R31, R7.reuse, 0xffffffff ;  /* 0xffffffff071f7836 */ /* 0x040fe20000000000 */
[----:B------:R-:W-:Y:S01]  /*0390*/  ULDC.64 UR36, c[0x0][0x208] ;  /* 0x0000820000247ab9 */ /* 0x000fe20000000a00 */
[----:B------:R-:W-:-:S03]  /*03a0*/  ISETP.NE.AND P2, PT, R7, RZ, PT ;  /* 0x000000ff0700720c */ /* 0x000fc60003f45270 */
[----:B------:R-:W-:Y:S02]  /*03b0*/  ISETP.GE.U32.AND P3, PT, R31, 0x2, PT ;  /* 0x000000021f00780c */ /* 0x000fe40003f66070 */
[----:B-----5:R-:W-:Y:S02]  /*03c0*/  ISETP.NE.OR P0, PT, R6, RZ, !P0 ;  /* 0x000000ff0600720c */ /* 0x020fe40004705670 */
[----:B-1----:R-:W-:Y:S02]  /*03d0*/  ISETP.NE.OR P1, PT, R3, RZ, !P1 ;  /* 0x000000ff0300720c */ /* 0x002fe40004f25670 */
[----:B------:R-:W-:Y:S02]  /*03e0*/  SHF.R.S32.HI R3, RZ, 0x1f, R2 ;  /* 0x0000001fff037819 */ /* 0x000fe40000011402 */
[----:B0-----:R-:W-:Y:S02]  /*03f0*/  R2UR UR43, R5 ;  /* 0x00000000052b72ca */ /* 0x001fe400000e0000 */
[----:B------:R-:W-:-:S05]  /*0400*/  LEA.HI R3, R3, R2, RZ, 0x2 ;  /* 0x0000000203037211 */ /* 0x000fca00078f10ff */
[----:B------:R-:W-:Y:S01]  /*0410*/  VOTEU.ALL UP0, P0 ;  /* 0x00000000003f7886 */ /* 0x000fe20000000000 */
[----:B------:R-:W-:Y:S01]  /*0420*/  LOP3.LUT R3, R3, 0xfffffffc, RZ, 0xc0, !PT ;  /* 0xfffffffc03037812 */ /* 0x000fe200078ec0ff */
[----:B------:R-:W-:-:S03]  /*0430*/  VOTEU.ALL UP1, P1 ;  /* 0x00000000003f7886 */ /* 0x000fc60000820000 */
[----:B------:R-:W0:Y:S01]  /*0440*/  @!UP0 S2UR UR7, SR_CgaCtaId ;  /* 0x00000000000789c3 */ /* 0x000e220000008800 */
[----:B------:R-:W-:Y:S01]  /*0450*/  @!UP0 UMOV UR6, 0x400 ;  /* 0x0000040000068882 */ /* 0x000fe20000000000 */
[----:B------:R-:W-:-:S04]  /*0460*/  @!UP0 UIADD3 UR4, -UR4, 0x100000, URZ ;  /* 0x0010000004048890 */ /* 0x000fc8000fffe13f */
[----:B------:R-:W-:Y:S02]  /*0470*/  @!UP0 USHF.L.U32 UR5, UR4, 0xb, URZ ;  /* 0x0000000b04058899 */ /* 0x000fe4000800063f */
[----:B------:R-:W-:Y:S01]  /*0480*/  @!UP0 USHF.L.U32 UR4, UR4, 0x1, URZ ;  /* 0x0000000104048899 */ /* 0x000fe2000800063f */
[----:B------:R-:W-:Y:S01]  /*0490*/  IMAD.IADD R14, R2, 0x1, -R3 ;  /* 0x00000001020e7824 */ /* 0x000fe200078e0a03 */
[----:B------:R-:W-:Y:S01]  /*04a0*/  @!UP1 UMOV UR9, 0x400 ;  /* 0x0000040000099882 */ /* 0x000fe20000000000 */
[----:B------:R-:W-:Y:S01]  /*04b0*/  VOTEU.ALL UP2, P1 ;  /* 0x00000000003f7886 */ /* 0x000fe20000840000 */
[----:B------:R-:W-:Y:S01]  /*04c0*/  VOTEU.ALL UP3, P1 ;  /* 0x00000000003f7886 */ /* 0x000fe20000860000 */
[----:B------:R-:W-:Y:S01]  /*04d0*/  VOTEU.ALL UP4, P1 ;  /* 0x00000000003f7886 */ /* 0x000fe20000880000 */
[----:B------:R-:W1:Y:S01]  /*04e0*/  @!UP1 S2UR UR10, SR_CgaCtaId ;  /* 0x00000000000a99c3 */ /* 0x000e620000008800 */
[----:B------:R-:W-:Y:S01]  /*04f0*/  VOTEU.ALL UP5, P1 ;  /* 0x00000000003f7886 */ /* 0x000fe200008a0000 */
[----:B------:R-:W-:-:S04]  /*0500*/  SHF.R.S32.HI R3, RZ, 0x1f, R4 ;  /* 0x0000001fff037819 */ /* 0x000fc80000011404 */
[----:B------:R-:W-:-:S04]  /*0510*/  LEA.HI R3, R3, R4, RZ, 0x7 ;  /* 0x0000000403037211 */ /* 0x000fc800078f38ff */
[----:B------:R-:W-:-:S05]  /*0520*/  LOP3.LUT R3, R3, 0xffffff80, RZ, 0xc0, !PT ;  /* 0xffffff8003037812 */ /* 0x000fca00078ec0ff */
[----:B------:R-:W-:Y:S01]  /*0530*/  IMAD.IADD R5, R4, 0x1, -R3 ;  /* 0x0000000104057824 */ /* 0x000fe200078e0a03 */
[----:B0-----:R-:W-:Y:S02]  /*0540*/  @!UP0 ULEA UR8, UR7, UR6, 0x18 ;  /* 0x0000000607088291 */ /* 0x001fe4000f8ec03f */
[----:B------:R-:W-:-:S04]  /*0550*/  @!UP1 UIADD3 UR6, -UR11, 0x100000, URZ ;  /* 0x001000000b069890 */ /* 0x000fc8000fffe13f */
[----:B------:R-:W-:Y:S02]  /*0560*/  @!UP1 USHF.L.U32 UR7, UR6, 0xb, URZ ;  /* 0x0000000b06079899 */ /* 0x000fe4000800063f */
[----:B------:R-:W-:Y:S01]  /*0570*/  @!UP1 USHF.L.U32 UR6, UR6, 0x1, URZ ;  /* 0x0000000106069899 */ /* 0x000fe2000800063f */
[----:B------:R-:W-:Y:S01]  /*0580*/  VOTEU.ALL UP0, P0 ;  /* 0x00000000003f7886 */ /* 0x000fe20000000000 */
[----:B-1----:R-:W-:Y:S01]  /*0590*/  @!UP1 ULEA UR9, UR10, UR9, 0x18 ;  /* 0x000000090a099291 */ /* 0x002fe2000f8ec03f */
[----:B------:R-:W-:Y:S02]  /*05a0*/  VOTEU.ALL UP1, P0 ;  /* 0x00000000003f7886 */ /* 0x000fe40000020000 */
[----:B------:R-:W-:Y:S01]  /*05b0*/  ULDC.64 UR10, c[0x0][0x598] ;  /* 0x00016600000a7ab9 */ /* 0x000fe20000000a00 */
[----:B------:R-:W-:Y:S01]  /*05c0*/  ISETP.NE.AND P0, PT, R14, 0x3, PT ;  /* 0x000000030e00780c */ /* 0x000fe20003f05270 */
[----:B------:R-:W0:Y:S02]  /*05d0*/  FENCE.VIEW.ASYNC.S ;  /* 0x00000000000073c6 */ /* 0x000e240000000000 */
[----:B0-----:R0:W2:Y:S01]  /*05e0*/  @!UP0 SYNCS.EXCH.64 URZ, [UR8+0x80], UR4 ;  /* 0x00008004083f85b2 */ /* 0x0010a20008000100 */
[----:B------:R-:W-:-:S02]  /*05f0*/  ISETP.NE.U32.AND P1, PT, RZ, UR10, PT ;  /* 0x0000000aff007c0c */ /* 0x000fc4000bf25070 */
[----:B------:R-:W-:Y:S02]  /*0600*/  ISETP.EQ.OR P0, PT, R14, RZ, !P0 ;  /* 0x000000ff0e00720c */ /* 0x000fe40004702670 */
[----:B------:R-:W-:Y:S02]  /*0610*/  ISETP.NE.AND.EX P1, PT, RZ, UR11, PT, P1 ;  /* 0x0000000bff007c0c */ /* 0x000fe4000bf25310 */
[----:B------:R-:W-:-:S04]  /*0620*/  ISETP.EQ.AND P0, PT, R7, RZ, P0 ;  /* 0x000000ff0700720c */ /* 0x000fc80000702270 */
[----:B------:R-:W-:-:S04]  /*0630*/  SEL R23, RZ, 0x1, !P0 ;  /* 0x00000001ff177807 */ /* 0x000fc80004000000 */
[----:B------:R-:W-:Y:S01]  /*0640*/  SEL R23, R23, 0x2, P3 ;  /* 0x0000000217177807 */ /* 0x000fe20001800000 */
[----:B------:R0:W2:Y:S01]  /*0650*/  @!UP1 SYNCS.EXCH.64 URZ, [UR8+0x88], UR4 ;  /* 0x00008804083f95b2 */ /* 0x0000a20008000100 */
[----:B------:R-:W-:Y:S01]  /*0660*/  NOP ;  /* 0x0000000000007918 */ /* 0x000fe20000000000 */
[----:B------:R0:W2:Y:S01]  /*0670*/  @!UP2 SYNCS.EXCH.64 URZ, [UR9+0x60], UR6 ;  /* 0x00006006093fa5b2 */ /* 0x0000a20008000100 */
[----:B------:R0:W2:Y:S01]  /*0680*/  @!UP3 SYNCS.EXCH.64 URZ, [UR9+0x68], UR6 ;  /* 0x00006806093fb5b2 */ /* 0x0000a20008000100 */
[----:B------:R0:W2:Y:S01]  /*0690*/  @!UP4 SYNCS.EXCH.64 URZ, [UR9+0x70], UR6 ;  /* 0x00007006093fc5b2 */ /* 0x0000a20008000100 */
[----:B------:R0:W2:Y:S01]  /*06a0*/  @!UP5 SYNCS.EXCH.64 URZ, [UR9+0x78], UR6 ;  /* 0x00007806093fd5b2 */ /* 0x0000a20008000100 */
[----:B------:R-:W-:Y:S01]  /*06b0*/  NOP ;  /* 0x0000000000007918 */ /* 0x000fe20000000000 */
[----:B--234-:R-:W-:Y:S06]  /*06c0*/  BAR.SYNC.DEFER_BLOCKING 0x0 ;  /* 0x0000000000007b1d */ /* 0x01cfec0000010000 */
[----:B0-----:R-:W-:Y:S05]  /*06d0*/  @!P1 BRA `(.L_x_3) ;  /* 0x00000000001c9947 */ /* 0x001fea0003800000 */
[----:B------:R-:W0:Y:S02]  /*06e0*/  LDC.64 R2, c[0x0][0x598] ;  /* 0x00016600ff027b82 */ /* 0x000e240000000a00 */
[----:B0-----:R-:W2:Y:S02]  /*06f0*/  LDG.E.64 R2, desc[UR36][R2.64] ;  /* 0x0000002402027981 */ /* 0x001ea4000c1e1b00 */
[----:B--2---:R-:W-:-:S04]  /*0700*/  ISETP.NE.U32.AND P0, PT, R2, RZ, PT ;  /* 0x000000ff0200720c */ /* 0x004fc80003f05070 */
[----:B------:R-:W-:-:S13]  /*0710*/  ISETP.NE.AND.EX P0, PT, R3, RZ, PT, P0 ;  /* 0x000000ff0300720c */ /* 0x000fda0003f05300 */
[----:B------:R-:W-:Y:S05]  /*0720*/  @!P0 BRA `(.L_x_3) ;  /* 0x0000000000088947 */ /* 0x000fea0003800000 */
[----:B------:R1:W5:Y:S01]  /*0730*/  LD.E R72, desc[UR36][R2.64] ;  /* 0x0000002402487980 */ /* 0x000362000c101900 */
[----:B------:R-:W-:Y:S05]  /*0740*/  BRA `(.L_x_4) ;  /* 0x0000000000247947 */ /* 0x000fea0003800000 */
.L_x_3:
[----:B------:R-:W-:Y:S02]  /*0750*/  ULDC.64 UR4, c[0x0][0x588] ;  /* 0x0001620000047ab9 */ /* 0x000fe40000000a00 */
[----:B------:R-:W-:-:S04]  /*0760*/  ISETP.NE.U32.AND P0, PT, RZ, UR4, PT ;  /* 0x00000004ff007c0c */ /* 0x000fc8000bf05070 */
[----:B------:R-:W-:-:S13]  /*0770*/  ISETP.NE.AND.EX P0, PT, RZ, UR5, PT, P0 ;  /* 0x00000005ff007c0c */ /* 0x000fda000bf05300 */
[----:B------:R-:W-:Y:S05]  /*0780*/  @!P0 BRA `(.L_x_5) ;  /* 0x00000000000c8947 */ /* 0x000fea0003800000 */
[----:B------:R-:W0:Y:S02]  /*0790*/  LDC.64 R72, c[0x0][0x588] ;  /* 0x00016200ff487b82 */ /* 0x000e240000000a00 */
[----:B0-----:R0:W5:Y:S01]  /*07a0*/  LDG.E R72, desc[UR36][R72.64] ;  /* 0x0000002448487981 */ /* 0x001162000c1e1900 */
[----:B------:R-:W-:Y:S05]  /*07b0*/  BRA `(.L_x_4) ;  /* 0x0000000000087947 */ /* 0x000fea0003800000 */
.L_x_5:
[----:B------:R-:W-:Y:S02]  /*07c0*/  ULDC UR4, c[0x0][0x580] ;  /* 0x0001600000047ab9 */ /* 0x000fe40000000800 */
[----:B------:R-:W-:-:S07]  /*07d0*/  IMAD.U32 R72, RZ, RZ, UR4 ;  /* 0x00000004ff487e24 */ /* 0x000fce000f8e00ff */
.L_x_4:
[----:B------:R-:W-:Y:S02]  /*07e0*/  ULDC.64 UR4, c[0x0][0x5a0] ;  /* 0x0001680000047ab9 */ /* 0x000fe40000000a00 */
[----:B------:R-:W-:-:S04]  /*07f0*/  ISETP.NE.U32.AND P0, PT, RZ, UR4, PT ;  /* 0x00000004ff007c0c */ /* 0x000fc8000bf05070 */
[----:B------:R-:W-:-:S13]  /*0800*/  ISETP.NE.AND.EX P0, PT, RZ, UR5, PT, P0 ;  /* 0x00000005ff007c0c */ /* 0x000fda000bf05300 */
[----:B------:R-:W-:Y:S05]  /*0810*/  @!P0 BRA `(.L_x_6) ;  /* 0x00000000001c8947 */ /* 0x000fea0003800000 */
[----:B-1----:R-:W1:Y:S02]  /*0820*/  LDC.64 R2, c[0x0][0x5a0] ;  /* 0x00016800ff027b82 */ /* 0x002e640000000a00 */
[----:B-1----:R-:W2:Y:S02]  /*0830*/  LDG.E.64 R2, desc[UR36][R2.64] ;  /* 0x0000002402027981 */ /* 0x002ea4000c1e1b00 */
[----:B--2---:R-:W-:-:S04]  /*0840*/  ISETP.NE.U32.AND P0, PT, R2, RZ, PT ;  /* 0x000000ff0200720c */ /* 0x004fc80003f05070 */
[----:B------:R-:W-:-:S13]  /*0850*/  ISETP.NE.AND.EX P0, PT, R3, RZ, PT, P0 ;  /* 0x000000ff0300720c */ /* 0x000fda0003f05300 */
[----:B------:R-:W-:Y:S05]  /*0860*/  @!P0 BRA `(.L_x_6) ;  /* 0x0000000000088947 */ /* 0x000fea0003800000 */
[----:B0-----:R2:W5:Y:S01]  /*0870*/  LD.E R73, desc[UR36][R2.64] ;  /* 0x0000002402497980 */ /* 0x001562000c101900 */
[----:B------:R-:W-:Y:S05]  /*0880*/  BRA `(.L_x_7) ;  /* 0x0000000000247947 */ /* 0x000fea0003800000 */
.L_x_6:
[----:B------:R-:W-:Y:S02]  /*0890*/  ULDC.64 UR4, c[0x0][0x590] ;  /* 0x0001640000047ab9 */ /* 0x000fe40000000a00 */
[----:B------:R-:W-:-:S04]  /*08a0*/  ISETP.NE.U32.AND P0, PT, RZ, UR4, PT ;  /* 0x00000004ff007c0c */ /* 0x000fc8000bf05070 */
[----:B------:R-:W-:-:S13]  /*08b0*/  ISETP.NE.AND.EX P0, PT, RZ, UR5, PT, P0 ;  /* 0x00000005ff007c0c */ /* 0x000fda000bf05300 */
[----:B------:R-:W-:Y:S05]  /*08c0*/  @!P0 BRA `(.L_x_8) ;  /* 0x00000000000c8947 */ /* 0x000fea0003800000 */
[----:B-1----:R-:W0:Y:S02]  /*08d0*/  LDC.64 R2, c[0x0][0x590] ;  /* 0x00016400ff027b82 */ /* 0x002e240000000a00 */
[----:B0-----:R0:W5:Y:S01]  /*08e0*/  LDG.E R73, desc[UR36][R2.64] ;  /* 0x0000002402497981 */ /* 0x001162000c1e1900 */
[----:B------:R-:W-:Y:S05]  /*08f0*/  BRA `(.L_x_7) ;  /* 0x0000000000087947 */ /* 0x000fea0003800000 */
.L_x_8:
[----:B------:R-:W-:Y:S02]  /*0900*/  ULDC UR4, c[0x0][0x584] ;  /* 0x0001610000047ab9 */ /* 0x000fe40000000800 */
[----:B0-----:R-:W-:-:S07]  /*0910*/  IMAD.U32 R73, RZ, RZ, UR4 ;  /* 0x00000004ff497e24 */ /* 0x001fce000f8e00ff */
.L_x_7:
[----:B012---:R-:W0:Y:S01]  /*0920*/  LDC R2, c[0x0][0x65c] ;  /* 0x00019700ff027b82 */ /* 0x007e220000000800 */
[----:B------:R-:W1:Y:S01]  /*0930*/  S2R R15, SR_CTAID.Y ;  /* 0x00000000000f7919 */ /* 0x000e620000002600 */
[----:B------:R-:W-:Y:S01]  /*0940*/  ULDC UR6, c[0x0][0x28c] ;  /* 0x0000a30000067ab9 */ /* 0x000fe20000000800 */
[----:B------:R-:W-:Y:S01]  /*0950*/  ISETP.NE.AND P0, PT, R7, 0x2, PT ;  /* 0x000000020700780c */ /* 0x000fe20003f05270 */
[----:B------:R-:W-:Y:S01]  /*0960*/  UIADD3 UR6, UR6, 0x7f, URZ ;  /* 0x0000007f06067890 */ /* 0x000fe2000fffe03f */
[----:B------:R-:W2:Y:S01]  /*0970*/  S2R R6, SR_CTAID.X ;  /* 0x0000000000067919 */ /* 0x000ea20000002500 */
[----:B------:R-:W-:Y:S01]  /*0980*/  UMOV UR38, URZ ;  /* 0x0000003f00267c82 */ /* 0x000fe20008000000 */
[----:B------:R-:W-:Y:S01]  /*0990*/  UMOV UR39, URZ ;  /* 0x0000003f00277c82 */ /* 0x000fe20008000000 */
[----:B------:R-:W-:Y:S01]  /*09a0*/  USHF.R.S32.HI UR7, URZ, 0x1f, UR6 ;  /* 0x0000001f3f077899 */ /* 0x000fe20008011406 */
[----:B------:R-:W-:-:S03]  /*09b0*/  ULDC.64 UR8, c[0x0][0x650] ;  /* 0x0001940000087ab9 */ /* 0x000fc60000000a00 */
[----:B------:R-:W-:-:S04]  /*09c0*/  ULEA.HI UR7, UR7, UR6, URZ, 0x7 ;  /* 0x0000000607077291 */ /* 0x000fc8000f8f383f */
[----:B------:R-:W-:Y:S01]  /*09d0*/  USHF.R.S32.HI UR40, URZ, 0x7, UR7 ;  /* 0x000000073f287899 */ /* 0x000fe20008011407 */
[----:B0-----:R-:W-:-:S13]  /*09e0*/  ISETP.NE.AND P1, PT, R2, 0x1, PT ;  /* 0x000000010200780c */ /* 0x001fda0003f25270 */
[----:B------:R-:W2:Y:S01]  /*09f0*/  @P1 LDC R17, c[0x0][0x10] ;  /* 0x00000400ff111b82 */ /* 0x000ea20000000800 */
[----:B-1----:R-:W-:Y:S02]  /*0a00*/  @P1 IMAD.MOV.U32 R8, RZ, RZ, R15 ;  /* 0x000000ffff081224 */ /* 0x002fe400078e000f */
[----:B------:R-:W-:Y:S02]  /*0a10*/  @P1 IMAD.MOV.U32 R9, RZ, RZ, RZ ;  /* 0x000000ffff091224 */ /* 0x000fe400078e00ff */
[----:B------:R-:W-:-:S03]  /*0a20*/  @P1 IMAD.MOV.U32 R7, RZ, RZ, RZ ;  /* 0x000000ffff071224 */ /* 0x000fc600078e00ff */
[----:B------:R-:W0:Y:S01]  /*0a30*/  @!P1 LDC R3, c[0x0][0xc] ;  /* 0x00000300ff039b82 */ /* 0x000e220000000800 */
[----:B------:R-:W-:Y:S01]  /*0a40*/  ULDC UR4, c[0x0][0xc] ;  /* 0x0000030000047ab9 */ /* 0x000fe20000000800 */
[----:B------:R-:W-:Y:S02]  /*0a50*/  ULDC UR5, c[0x0][0x10] ;  /* 0x0000040000057ab9 */ /* 0x000fe40000000800 */
[----:B------:R-:W-:-:S04]  /*0a60*/  UIMAD.WIDE.U32 UR4, UR4, UR5, URZ ;  /* 0x00000005040472a5 */ /* 0x000fc8000f8e003f */
[----:B------:R-:W1:Y:S01]  /*0a70*/  LDC R0, c[0x0][0x14] ;  /* 0x00000500ff007b82 */ /* 0x000e620000000800 */
[----:B--2---:R-:W-:-:S04]  /*0a80*/  @P1 IMAD.WIDE.U32 R16, R6, R17, R8 ;  /* 0x0000001106101225 */ /* 0x004fc800078e0008 */
[----:B------:R-:W-:Y:S02]  /*0a90*/  @P1 IMAD.IADD R17, R17, 0x1, R7 ;  /* 0x0000000111111824 */ /* 0x000fe400078e0207 */
[----:B------:R-:W-:Y:S02]  /*0aa0*/  IMAD.MOV.U32 R7, RZ, RZ, RZ ;  /* 0x000000ffff077224 */ /* 0x000fe400078e00ff */
[----:B0-----:R-:W-:-:S04]  /*0ab0*/  @!P1 IMAD.WIDE.U32 R8, R3, R15, R6 ;  /* 0x0000000f03089225 */ /* 0x001fc800078e0006 */
[----:B------:R-:W-:Y:S02]  /*0ac0*/  @!P1 IMAD.MOV.U32 R16, RZ, RZ, R8 ;  /* 0x000000ffff109224 */ /* 0x000fe400078e0008 */
[----:B-1----:R-:W-:-:S04]  /*0ad0*/  IMAD.WIDE.U32 R10, R0, UR4, RZ ;  /* 0x00000004000a7c25 */ /* 0x002fc8000f8e00ff */
[----:B------:R-:W-:Y:S01]  /*0ae0*/  IMAD R3, R0, UR5, RZ ;  /* 0x0000000500037c24 */ /* 0x000fe2000f8e02ff */
[----:B------:R0:W-:Y:S01]  /*0af0*/  STL.64 [R1], R10 ;  /* 0x0000000a01007387 */ /* 0x0001e20000100a00 */
[----:B------:R-:W-:Y:S02]  /*0b00*/  @!P1 IMAD.MOV.U32 R17, RZ, RZ, R9 ;  /* 0x000000ffff119224 */ /* 0x000fe400078e0009 */
[----:B------:R-:W-:Y:S01]  /*0b10*/  IMAD.IADD R0, R11, 0x1, R3 ;  /* 0x000000010b007824 */ /* 0x000fe200078e0203 */
[----:B------:R-:W-:Y:S06]  /*0b20*/  @P0 BRA `(.L_x_9) ;  /* 0x0000000000200947 */ /* 0x000fec0003800000 */
[----:B------:R-:W-:Y:S01]  /*0b30*/  UISETP.GE.U32.AND UP0, UPT, UR40, 0x5, UPT ;  /* 0x000000052800788c */ /* 0x000fe2000bf06070 */
[----:B------:R-:W-:Y:S01]  /*0b40*/  IADD3 R16, P0, R16, R10, RZ ;  /* 0x0000000a10107210 */ /* 0x000fe20007f1e0ff */
[----:B------:R-:W-:Y:S01]  /*0b50*/  UIMAD.WIDE.U32 UR4, UR40, -0x33333333, URZ ;  /* 0xcccccccd280478a5 */ /* 0x000fe2000f8e003f */
[----:B------:R-:W-:-:S03]  /*0b60*/  UMOV UR39, URZ ;  /* 0x0000003f00277c82 */ /* 0x000fc60008000000 */
[----:B------:R-:W-:Y:S01]  /*0b70*/  USHF.R.U32.HI UR4, URZ, 0x2, UR5 ;  /* 0x000000023f047899 */ /* 0x000fe20008011605 */
[----:B------:R-:W-:-:S03]  /*0b80*/  IMAD.X R17, R0, 0x1, R17, P0 ;  /* 0x0000000100117824 */ /* 0x000fc600000e0611 */
[----:B------:R-:W-:Y:S02]  /*0b90*/  UIMAD UR38, UR4, -0x5, UR40 ;  /* 0xfffffffb042678a4 */ /* 0x000fe4000f8e0228 */
[----:B------:R-:W-:-:S12]  /*0ba0*/  @UP0 ULOP3.LUT UR39, UR4, 0x1, URZ, 0xc0, !UPT ;  /* 0x0000000104270892 */ /* 0x000fd8000f8ec03f */
.L_x_9:
[----:B------:R-:W-:Y:S01]  /*0bb0*/  ISETP.GE.U32.AND P0, PT, R16, UR8, PT ;  /* 0x0000000810007c0c */ /* 0x000fe2000bf06070 */
[----:B------:R-:W-:Y:S01]  /*0bc0*/  IMAD.MOV.U32 R22, RZ, RZ, -0x1 ;  /* 0xffffffffff167424 */ /* 0x000fe200078e00ff */
[----:B------:R-:W-:Y:S01]  /*0bd0*/  PRMT R3, RZ, 0x7610, R3 ;  /* 0x00007610ff037816 */ /* 0x000fe20000000003 */
[----:B------:R-:W-:Y:S01]  /*0be0*/  IMAD.MOV.U32 R18, RZ, RZ, -0x1 ;  /* 0xffffffffff127424 */ /* 0x000fe200078e00ff */
[----:B------:R-:W-:Y:S01]  /*0bf0*/  ISETP.GE.U32.AND.EX P0, PT, R17, UR9, PT, P0 ;  /* 0x0000000911007c0c */ /* 0x000fe2000bf06100 */
[----:B------:R-:W-:-:S12]  /*0c00*/  IMAD.MOV.U32 R19, RZ, RZ, -0x1 ;  /* 0xffffffffff137424 */ /* 0x000fd800078e00ff */
[----:B------:R-:W-:Y:S05]  /*0c10*/  @P0 BRA `(.L_x_10) ;  /* 0x0000000400580947 */ /* 0x000fea0003800000 */
[----:B------:R-:W1:Y:S01]  /*0c20*/  LDC.64 R20, c[0x0][0x628] ;  /* 0x00018a00ff147b82 */ /* 0x000e620000000a00 */
[----:B------:R-:W-:Y:S02]  /*0c30*/  IMAD.MOV.U32 R8, RZ, RZ, R16 ;  /* 0x000000ffff087224 */ /* 0x000fe400078e0010 */
[----:B------:R-:W-:-:S05]  /*0c40*/  IMAD.MOV.U32 R9, RZ, RZ, R17 ;  /* 0x000000ffff097224 */ /* 0x000fca00078e0011 */
[----:B------:R-:W2:Y:S08]  /*0c50*/  LDC R18, c[0x0][0x630] ;  /* 0x00018c00ff127b82 */ /* 0x000eb00000000800 */
[----:B------:R-:W3:Y:S01]  /*0c60*/  LDC.64 R24, c[0x0][0x620] ;  /* 0x00018800ff187b82 */ /* 0x000ee20000000a00 */
[----:B-1----:R-:W-:-:S04]  /*0c70*/  ISETP.NE.U32.AND P0, PT, R20, RZ, PT ;  /* 0x000000ff1400720c */ /* 0x002fc80003f05070 */
[----:B------:R-:W-:-:S13]  /*0c80*/  ISETP.NE.AND.EX P0, PT, R21, RZ, PT, P0 ;  /* 0x000000ff1500720c */ /* 0x000fda0003f05300 */
[----:B--23--:R-:W-:Y:S05]  /*0c90*/  @!P0 BRA `(.L_x_11) ;  /* 0x0000000000288947 */ /* 0x00cfea0003800000 */
[----:B------:R-:W1:Y:S02]  /*0ca0*/  LDC R3, c[0x0][0x634] ;  /* 0x00018d00ff037b82 */ /* 0x000e640000000800 */
[----:B-1----:R-:W-:-:S05]  /*0cb0*/  IADD3 R3, P0, R16, R3, RZ ;  /* 0x0000000310037210 */ /* 0x002fca0007f1e0ff */
[----:B------:R-:W-:-:S04]  /*0cc0*/  IMAD.X R19, RZ, RZ, R17, P0 ;  /* 0x000000ffff137224 */ /* 0x000fc800000e0611 */
[----:B------:R-:W-:-:S04]  /*0cd0*/  IMAD.WIDE.U32 R8, R19, R20, RZ ;  /* 0x0000001413087225 */ /* 0x000fc800078e00ff */
[----:B0-----:R-:W-:-:S04]  /*0ce0*/  IMAD.WIDE.U32 R10, P0, R3, R21, R8 ;  /* 0x00000015030a7225 */ /* 0x001fc80007800008 */
[----:B------:R-:W-:-:S04]  /*0cf0*/  IMAD.WIDE.U32 R8, R3, R20, RZ ;  /* 0x0000001403087225 */ /* 0x000fc800078e00ff */
[----:B------:R-:W-:Y:S01]  /*0d00*/  IMAD.X R13, RZ, RZ, RZ, P0 ;  /* 0x000000ffff0d7224 */ /* 0x000fe200000e06ff */
[----:B------:R-:W-:Y:S01]  /*0d10*/  IADD3 RZ, P0, R9, R10, RZ ;  /* 0x0000000a09ff7210 */ /* 0x000fe20007f1e0ff */
[----:B------:R-:W-:-:S04]  /*0d20*/  IMAD.MOV.U32 R12, RZ, RZ, R11 ;  /* 0x000000ffff0c7224 */ /* 0x000fc800078e000b */
[----:B------:R-:W-:-:S08]  /*0d30*/  IMAD.WIDE.U32.X R8, R19, R21, R12, P0 ;  /* 0x0000001513087225 */ /* 0x000fd000000e040c */
.L_x_11:
[-CC-:B------:R-:W-:Y:S01]  /*0d40*/  SHF.R.U64 R30, R8, R18.reuse, R9.reuse ;  /* 0x00000012081e7219 */ /* 0x180fe20000001209 */
[----:B------:R-:W1:Y:S01]  /*0d50*/  LDC R12, c[0x0][0x618] ;  /* 0x00018600ff0c7b82 */ /* 0x000e620000000800 */
[----:B------:R-:W-:Y:S01]  /*0d60*/  SHF.R.U32.HI R7, RZ, R18, R9 ;  /* 0x00000012ff077219 */ /* 0x000fe20000011609 */
[----:B------:R-:W-:Y:S01]  /*0d70*/  ULDC UR4, c[0x0][0x150] ;  /* 0x0000540000047ab9 */ /* 0x000fe20000000800 */
[----:B0-----:R-:W-:Y:S02]  /*0d80*/  IADD3 R11, P0, RZ, -R30, RZ ;  /* 0x8000001eff0b7210 */ /* 0x001fe40007f1e0ff */
[----:B------:R-:W-:-:S03]  /*0d90*/  I2FP.F32.U32 R3, R6 ;  /* 0x0000000600037245 */ /* 0x000fc60000201000 */
[----:B------:R-:W0:Y:S01]  /*0da0*/  LDC.64 R26, c[0x0][0x640] ;  /* 0x00019000ff1a7b82 */ /* 0x000e220000000a00 */
[----:B------:R-:W-:Y:S02]  /*0db0*/  IMAD.X R13, RZ, RZ, ~R7, P0 ;  /* 0x000000ffff0d7224 */ /* 0x000fe400000e0e07 */
[----:B------:R-:W-:Y:S01]  /*0dc0*/  FMUL R3, R3, UR4 ;  /* 0x0000000403037c20 */ /* 0x000fe20008400000 */
[----:B------:R-:W-:Y:S01]  /*0dd0*/  IMAD.WIDE.U32 R8, R11, R24, R16 ;  /* 0x000000180b087225 */ /* 0x000fe200078e0010 */
[----:B------:R-:W-:-:S03]  /*0de0*/  ULDC UR4, c[0x0][0x154] ;  /* 0x0000550000047ab9 */ /* 0x000fc60000000800 */
[----:B------:R-:W-:Y:S01]  /*0df0*/  IMAD R10, R13, R24, RZ ;  /* 0x000000180d0a7224 */ /* 0x000fe200078e02ff */
[----:B------:R-:W2:Y:S01]  /*0e00*/  LDC R7, c[0x0][0x144] ;  /* 0x00005100ff077b82 */ /* 0x000ea20000000800 */
[----:B------:R-:W3:Y:S02]  /*0e10*/  F2I.U32.TRUNC.NTZ R3, R3 ;  /* 0x0000000300037305 */ /* 0x000ee4000020f000 */
[----:B------:R-:W-:-:S04]  /*0e20*/  IMAD R11, R11, R25, R10 ;  /* 0x000000190b0b7224 */ /* 0x000fc800078e020a */
[----:B------:R-:W-:Y:S01]  /*0e30*/  IMAD.IADD R9, R9, 0x1, R11 ;  /* 0x0000000109097824 */ /* 0x000fe200078e020b */
[----:B------:R-:W4:Y:S01]  /*0e40*/  LDC R18, c[0x0][0x608] ;  /* 0x00018200ff127b82 */ /* 0x000f220000000800 */
[----:B------:R-:W-:-:S03]  /*0e50*/  IMAD.MOV.U32 R11, RZ, RZ, -0x1 ;  /* 0xffffffffff0b7424 */ /* 0x000fc600078e00ff */
[-C--:B-1----:R-:W-:Y:S02]  /*0e60*/  SHF.R.U64 R22, R8, R12.reuse, R9 ;  /* 0x0000000c08167219 */ /* 0x082fe40000001209 */
[----:B------:R-:W-:Y:S02]  /*0e70*/  I2FP.F32.U32 R8, R15 ;  /* 0x0000000f00087245 */ /* 0x000fe40000201000 */
[----:B------:R-:W1:Y:S01]  /*0e80*/  LDC R24, c[0x0][0x658] ;  /* 0x00019600ff187b82 */ /* 0x000e620000000800 */
[----:B0-----:R-:W-:Y:S01]  /*0e90*/  ISETP.NE.U32.AND P0, PT, R26, RZ, PT ;  /* 0x000000ff1a00720c */ /* 0x001fe20003f05070 */
[----:B---3--:R-:W-:Y:S01]  /*0ea0*/  IMAD.MOV R10, RZ, RZ, -R3 ;  /* 0x000000ffff0a7224 */ /* 0x008fe200078e0a03 */
[----:B------:R-:W-:Y:S01]  /*0eb0*/  SHF.R.U32.HI R9, RZ, R12, R9 ;  /* 0x0000000cff097219 */ /* 0x000fe20000011609 */
[----:B------:R-:W-:Y:S01]  /*0ec0*/  FMUL R8, R8, UR4 ;  /* 0x0000000408087c20 */ /* 0x000fe20008400000 */
[----:B------:R-:W-:-:S03]  /*0ed0*/  ISETP.NE.AND.EX P0, PT, R27, RZ, PT, P0 ;  /* 0x000000ff1b00720c */ /* 0x000fc60003f05300 */
[----:B------:R-:W0:Y:S01]  /*0ee0*/  LDC R20, c[0x0][0x148] ;  /* 0x00005200ff147b82 */ /* 0x000e220000000800 */
[----:B--2---:R-:W-:-:S07]  /*0ef0*/  IMAD R3, R7, R10, R6 ;  /* 0x0000000a07037224 */ /* 0x004fce00078e0206 */
[----:B------:R-:W2:Y:S01]  /*0f00*/  LDC R21, c[0x0][0x600] ;  /* 0x00018000ff157b82 */ /* 0x000ea20000000800 */
[-CC-:B----4-:R-:W-:Y:S02]  /*0f10*/  SHF.R.U64 R32, R22, R18.reuse, R9.reuse ;  /* 0x0000001216207219 */ /* 0x190fe40000001209 */
[----:B------:R-:W-:Y:S01]  /*0f20*/  SHF.R.U32.HI R7, RZ, R18, R9 ;  /* 0x00000012ff077219 */ /* 0x000fe20000011609 */
[----:B------:R-:W-:Y:S01]  /*0f30*/  IMAD.MOV.U32 R9, RZ, RZ, 0x1 ;  /* 0x00000001ff097424 */ /* 0x000fe200078e00ff */
[----:B------:R3:W4:Y:S03]  /*0f40*/  F2I.U32.TRUNC.NTZ R18, R8 ;  /* 0x0000000800127305 */ /* 0x000726000020f000 */
[----:B------:R-:W0:Y:S01]  /*0f50*/  LDC R25, c[0x0][0x648] ;  /* 0x00019200ff197b82 */ /* 0x000e220000000800 */
[-C--:B-1----:R-:W-:Y:S02]  /*0f60*/  SHF.L.U32 R6, R11, R24.reuse, RZ ;  /* 0x000000180b067219 */ /* 0x082fe400000006ff */
[----:B------:R-:W-:-:S02]  /*0f70*/  SHF.R.U64 R34, R32, R24, R7 ;  /* 0x0000001820227219 */ /* 0x000fc40000001207 */
[----:B------:R-:W-:Y:S02]  /*0f80*/  LOP3.LUT R13, RZ, R6, RZ, 0x33, !PT ;  /* 0x00000006ff0d7212 */ /* 0x000fe400078e33ff */
[-C--:B------:R-:W-:Y:S01]  /*0f90*/  SHF.R.U32.HI R7, RZ, R24.reuse, R7 ;  /* 0x00000018ff077219 */ /* 0x080fe20000011607 */
[----:B------:R-:W1:Y:S01]  /*0fa0*/  LDC R29, c[0x0][0x638] ;  /* 0x00018e00ff1d7b82 */ /* 0x000e620000000800 */
[----:B------:R-:W-:Y:S01]  /*0fb0*/  SHF.L.U32 R12, R9, R24, RZ ;  /* 0x00000018090c7219 */ /* 0x000fe200000006ff */
[----:B------:R-:W-:-:S06]  /*0fc0*/  IMAD.MOV.U32 R6, RZ, RZ, R34 ;  /* 0x000000ffff067224 */ /* 0x000fcc00078e0022 */
[----:B------:R-:W0:Y:S01]  /*0fd0*/  LDC R28, c[0x0][0x610] ;  /* 0x00018400ff1c7b82 */ /* 0x000e220000000800 */
[----:B---34-:R-:W-:Y:S05]  /*0fe0*/  @!P0 BRA `(.L_x_12) ;  /* 0x0000000000288947 */ /* 0x018fea0003800000 */
[----:B------:R-:W3:Y:S02]  /*0ff0*/  LDC R11, c[0x0][0x64c] ;  /* 0x00019300ff0b7b82 */ /* 0x000ee40000000800 */
[----:B---3--:R-:W-:-:S05]  /*1000*/  IADD3 R11, P0, R34, R11, RZ ;  /* 0x0000000b220b7210 */ /* 0x008fca0007f1e0ff */
[----:B------:R-:W-:-:S04]  /*1010*/  IMAD.X R19, RZ, RZ, R7, P0 ;  /* 0x000000ffff137224 */ /* 0x000fc800000e0607 */
[----:B------:R-:W-:-:S04]  /*1020*/  IMAD.WIDE.U32 R6, R19, R26, RZ ;  /* 0x0000001a13067225 */ /* 0x000fc800078e00ff */
[----:B------:R-:W-:-:S04]  /*1030*/  IMAD.WIDE.U32 R8, P0, R11, R27, R6 ;  /* 0x0000001b0b087225 */ /* 0x000fc80007800006 */
[----:B------:R-:W-:-:S04]  /*1040*/  IMAD.WIDE.U32 R6, R11, R26, RZ ;  /* 0x0000001a0b067225 */ /* 0x000fc800078e00ff */
[----:B------:R-:W-:Y:S01]  /*1050*/  IMAD.X R11, RZ, RZ, RZ, P0 ;  /* 0x000000ffff0b7224 */ /* 0x000fe200000e06ff */
[----:B------:R-:W-:Y:S01]  /*1060*/  IADD3 RZ, P0, R7, R8, RZ ;  /* 0x0000000807ff7210 */ /* 0x000fe20007f1e0ff */
[----:B------:R-:W-:-:S04]  /*1070*/  IMAD.MOV.U32 R10, RZ, RZ, R9 ;  /* 0x000000ffff0a7224 */ /* 0x000fc800078e0009 */
[----:B------:R-:W-:-:S08]  /*1080*/  IMAD.WIDE.U32.X R6, R19, R27, R10, P0 ;  /* 0x0000001b13067225 */ /* 0x000fd000000e040a */
.L_x_12:
[----:B0-----:R-:W-:Y:S01]  /*1090*/  SHF.R.U64 R6, R6, R25, R7 ;  /* 0x0000001906067219 */ /* 0x001fe20000001207 */
[----:B--2---:R-:W-:Y:S01]  /*10a0*/  VIADD R7, R21, 0xffffffff ;  /* 0xffffffff15077836 */ /* 0x004fe20000000000 */
[----:B------:R-:W-:Y:S01]  /*10b0*/  LOP3.LUT R13, R32, R13, RZ, 0xc0, !PT ;  /* 0x0000000d200d7212 */ /* 0x000fe200078ec0ff */
[----:B------:R-:W-:Y:S02]  /*10c0*/  IMAD.MOV R18, RZ, RZ, -R18 ;  /* 0x000000ffff127224 */ /* 0x000fe400078e0a12 */
[----:B------:R-:W-:Y:S01]  /*10d0*/  IMAD.MOV R8, RZ, RZ, -R6 ;  /* 0x000000ffff087224 */ /* 0x000fe200078e0a06 */
[----:B------:R-:W-:Y:S01]  /*10e0*/  LOP3.LUT R7, R22, R7, RZ, 0xc0, !PT ;  /* 0x0000000716077212 */ /* 0x000fe200078ec0ff */
[----:B------:R-:W-:Y:S02]  /*10f0*/  IMAD R12, R12, R6, R13 ;  /* 0x000000060c0c7224 */ /* 0x000fe400078e020d */
[----:B------:R-:W-:Y:S02]  /*1100*/  @P1 IMAD R3, R20, R18, R15 ;  /* 0x0000001214031224 */ /* 0x000fe400078e020f */
[----:B-1----:R-:W-:-:S02]  /*1110*/  IMAD R6, R8, R29, R34 ;  /* 0x0000001d08067224 */ /* 0x002fc400078e0222 */
[----:B------:R-:W-:Y:S02]  /*1120*/  IMAD R22, R12, R28, R3 ;  /* 0x0000001c0c167224 */ /* 0x000fe400078e0203 */
[----:B------:R-:W-:Y:S02]  /*1130*/  IMAD R7, R6, R21, R7 ;  /* 0x0000001506077224 */ /* 0x000fe400078e0207 */
[----:B------:R-:W-:Y:S02]  /*1140*/  IMAD.MOV.U32 R3, RZ, RZ, 0x1 ;  /* 0x00000001ff037424 */ /* 0x000fe400078e00ff */
[----:B------:R-:W-:Y:S01]  /*1150*/  IMAD.MOV.U32 R19, RZ, RZ, R30 ;  /* 0x000000ffff137224 */ /* 0x000fe200078e001e */
[----:B------:R-:W-:Y:S02]  /*1160*/  SEL R18, R7, R22, !P1 ;  /* 0x0000001607127207 */ /* 0x000fe40004800000 */
[----:B------:R-:W-:-:S07]  /*1170*/  SEL R22, R22, R7, !P1 ;  /* 0x0000000716167207 */ /* 0x000fce0004800000 */
.L_x_10:
[----:B------:R-:W-:Y:S05]  /*1180*/  @!P2 BRA `(.L_x_13) ;  /* 0x000000480090a947 */ /* 0x000fea0003800000 */
[----:B------:R-:W-:-:S13]  /*1190*/  ISETP.GT.U32.AND P0, PT, R31, 0x1, PT ;  /* 0x000000011f00780c */ /* 0x000fda0003f04070 */
[----:B------:R-:W-:Y:S05]  /*11a0*/  @P0 EXIT ;  /* 0x000000000000094d */ /* 0x000fea0003800000 */
.L_x_14:
[----:B------:R-:W-:-:S08]  /*11b0*/  NOP ;  /* 0x0000000000007918 */ /* 0x000fd00000000000 */
[----:B------:R-:W1:Y:S02]  /*11c0*/  USETMAXREG.TRY_ALLOC.CTAPOOL UP0, 0xe8 ;  /* 0x000000e8000079c8 */ /* 0x000e640008000600 */
[----:B-1----:R-:W-:-:S13]  /*11d0*/  PLOP3.LUT P0, PT, PT, PT, UP0, 0x80, 0x0 ;  /* 0x000000000000781c */ /* 0x002fda0003f0f008 */
[----:B------:R-:W-:Y:S05]  /*11e0*/  @!P0 BRA `(.L_x_14) ;  /* 0xfffffffc00f08947 */ /* 0x000fea000383ffff */
[----:B------:R-:W-:-:S13]  /*11f0*/  LOP3.LUT P0, RZ, R3, 0xff, RZ, 0xc0, !PT ;  /* 0x000000ff03ff7812 */ /* 0x000fda000780c0ff */
[----:B------:R-:W-:Y:S05]  /*1200*/  @!P0 EXIT ;  /* 0x000000000000894d */ /* 0x000fea0003800000 */
[----:B------:R-:W2:Y:S01]  /*1210*/  LDL.64 R8, [R1] ;  /* 0x0000000001087983 */ /* 0x000ea20000100a00 */
[----:B------:R-:W-:Y:S01]  /*1220*/  SHF.R.S32.HI R4, RZ, 0x1f, R5 ;  /* 0x0000001fff047819 */ /* 0x000fe20000011405 */
[----:B------:R-:W1:Y:S01]  /*1230*/  S2UR UR4, SR_CgaCtaId ;  /* 0x00000000000479c3 */ /* 0x000e620000008800 */
[----:B------:R-:W-:Y:S01]  /*1240*/  UMOV UR41, 0x400 ;  /* 0x0000040000297882 */ /* 0x000fe20000000000 */
[----:B------:R-:W-:Y:S01]  /*1250*/  UISETP.LT.AND UP0, UPT, UR40, 0x1, UPT ;  /* 0x000000012800788c */ /* 0x000fe2000bf01270 */
[CC--:B------:R-:W-:Y:S01]  /*1260*/  LEA.HI R3, R4.reuse, R5.reuse, RZ, 0x2 ;  /* 0x0000000504037211 */ /* 0x0c0fe200078f10ff */
[----:B------:R-:W-:Y:S01]  /*1270*/  UIADD3 UR5, UR43, -0x1, URZ ;  /* 0xffffffff2b057890 */ /* 0x000fe2000fffe03f */
[----:B------:R-:W-:Y:S01]  /*1280*/  LEA.HI R4, R4, R5, RZ, 0x5 ;  /* 0x0000000504047211 */ /* 0x000fe200078f28ff */
[----:B------:R-:W-:Y:S01]  /*1290*/  USEL UR42, UR40, 0x1, UP0 ;  /* 0x00000001282a7887 */ /* 0x000fe20008000000 */
[--C-:B------:R-:W-:Y:S01]  /*12a0*/  SHF.R.S32.HI R74, RZ, 0x2, R3.reuse ;  /* 0x00000002ff4a7819 */ /* 0x100fe20000011403 */
[----:B------:R-:W3:Y:S01]  /*12b0*/  LDC R80, c[0x0][0x658] ;  /* 0x00019600ff507b82 */ /* 0x000ee20000000800 */
[----:B------:R-:W-:Y:S01]  /*12c0*/  SHF.R.S32.HI R7, RZ, 0x1f, R3 ;  /* 0x0000001fff077819 */ /* 0x000fe20000011403 */
[----:B------:R-:W-:Y:S01]  /*12d0*/  UISETP.NE.AND UP0, UPT, UR5, URZ, UPT ;  /* 0x0000003f0500728c */ /* 0x000fe2000bf05270 */
[----:B------:R-:W-:Y:S01]  /*12e0*/  LOP3.LUT R6, R3, 0xfffffffc, RZ, 0xc0, !PT ;  /* 0xfffffffc03067812 */ /* 0x000fe200078ec0ff */
[----:B------:R-:W-:Y:S01]  /*12f0*/  ULDC UR8, c[0x0][0x284] ;  /* 0x0000a10000087ab9 */ /* 0x000fe20000000800 */
[----:B------:R-:W-:Y:S01]  /*1300*/  LEA.HI R7, R7, R74, RZ, 0x3 ;  /* 0x0000004a07077211 */ /* 0x000fe200078f18ff */
[----:B------:R-:W-:Y:S01]  /*1310*/  USEL UR7, URZ, 0x1, UP0 ;  /* 0x000000013f077887 */ /* 0x000fe20008000000 */
[----:B------:R-:W-:Y:S01]  /*1320*/  SHF.R.S32.HI R3, RZ, 0x5, R4 ;  /* 0x00000005ff037819 */ /* 0x000fe20000011404 */
[----:B------:R-:W4:Y:S01]  /*1330*/  LDC.64 R78, c[0x0][0x5c8] ;  /* 0x00017200ff4e7b82 */ /* 0x000f220000000a00 */
[----:B------:R-:W-:Y:S01]  /*1340*/  LOP3.LUT R7, R7, 0xfffffff8, RZ, 0xc0, !PT ;  /* 0xfffffff807077812 */ /* 0x000fe200078ec0ff */
[----:B------:R-:W-:Y:S01]  /*1350*/  IMAD.IADD R6, R5, 0x1, -R6 ;  /* 0x0000000105067824 */ /* 0x000fe200078e0a06 */
[----:B------:R-:W-:Y:S01]  /*1360*/  LOP3.LUT R86, R23, 0x1, RZ, 0xfc, !PT ;  /* 0x0000000117567812 */ /* 0x000fe200078efcff */
[----:B------:R-:W-:Y:S01]  /*1370*/  IMAD.MOV.U32 R5, RZ, RZ, 0x1 ;  /* 0x00000001ff057424 */ /* 0x000fe200078e00ff */
[----:B------:R-:W-:Y:S01]  /*1380*/  USHF.L.U32 UR47, UR40, 0x1, URZ ;  /* 0x00000001282f7899 */ /* 0x000fe2000800063f */
[----:B------:R-:W-:Y:S01]  /*1390*/  IMAD.IADD R74, R74, 0x1, -R7 ;  /* 0x000000014a4a7824 */ /* 0x000fe200078e0a07 */
[----:B------:R-:W-:Y:S01]  /*13a0*/  UIADD3 UR42, -UR42, UR40, URZ ;  /* 0x000000282a2a7290 */ /* 0x000fe2000fffe13f */
[----:B------:R-:W0:Y:S01]  /*13b0*/  LDC R81, c[0x0][0x288] ;  /* 0x0000a200ff517b82 */ /* 0x000e220000000800 */
[----:B-1----:R-:W-:Y:S01]  /*13c0*/  ULEA UR41, UR4, UR41, 0x18 ;  /* 0x0000002904297291 */ /* 0x002fe2000f8ec03f */
[C-C-:B------:R-:W-:Y:S01]  /*13d0*/  IMAD R85, R3.reuse, -0x10, -R74.reuse ;  /* 0xfffffff003557824 */ /* 0x140fe200078e0a4a */
[--C-:B------:R-:W-:Y:S01]  /*13e0*/  SHF.R.S32.HI R75, RZ, 0x1f, R74.reuse ;  /* 0x0000001fff4b7819 */ /* 0x100fe2000001144a */
[----:B------:R-:W-:Y:S01]  /*13f0*/  USHF.L.U32 UR4, UR5, 0x3, URZ ;  /* 0x0000000305047899 */ /* 0x000fe2000800063f */
[----:B------:R-:W-:Y:S01]  /*1400*/  IMAD.SHL.U32 R76, R6, 0x2, RZ ;  /* 0x00000002064c7824 */ /* 0x000fe200078e00ff */
[----:B------:R-:W-:Y:S01]  /*1410*/  UIADD3 UR5, UR41, 0x180, URZ ;  /* 0x0000018029057890 */ /* 0x000fe2000fffe03f */
[----:B------:R-:W-:Y:S01]  /*1420*/  IMAD.U32 R87, RZ, RZ, UR7 ;  /* 0x00000007ff577e24 */ /* 0x000fe2000f8e00ff */
[----:B------:R-:W1:Y:S01]  /*1430*/  LDC R83, c[0x0][0x600] ;  /* 0x00018000ff537b82 */ /* 0x000e620000000800 */
[----:B------:R-:W-:Y:S01]  /*1440*/  IMAD.WIDE R74, R3, 0x10, R74 ;  /* 0x00000010034a7825 */ /* 0x000fe200078e024a */
[----:B------:R-:W-:Y:S01]  /*1450*/  UIADD3 UR6, UR41, 0x14180, URZ ;  /* 0x0001418029067890 */ /* 0x000fe2000fffe03f */
[----:B------:R-:W-:Y:S01]  /*1460*/  SHF.R.S32.HI R77, RZ, 0x1f, R76 ;  /* 0x0000001fff4d7819 */ /* 0x000fe2000001144c */
[----:B------:R-:W-:Y:S01]  /*1470*/  USHF.R.U32.HI UR5, URZ, 0x4, UR5 ;  /* 0x000000043f057899 */ /* 0x000fe20008011605 */
[----:B------:R-:W-:Y:S01]  /*1480*/  IMAD.MOV.U32 R3, RZ, RZ, -0x1 ;  /* 0xffffffffff037424 */ /* 0x000fe200078e00ff */
[----:B------:R-:W-:Y:S01]  /*1490*/  USHF.R.U32.HI UR6, URZ, 0x4, UR6 ;  /* 0x000000043f067899 */ /* 0x000fe20008011606 */
[----:B------:R-:W-:Y:S01]  /*14a0*/  VIADD R85, R85, UR8 ;  /* 0x0000000855557c36 */ /* 0x000fe20008000000 */
[----:B------:R-:W-:Y:S01]  /*14b0*/  UIADD3 UR48, UR41, 0x60, URZ ;  /* 0x0000006029307890 */ /* 0x000fe2000fffe03f */
[C---:B----4-:R-:W-:Y:S01]  /*14c0*/  SHF.L.U64.HI R79, R78.reuse, 0x3, R79 ;  /* 0x000000034e4f7819 */ /* 0x050fe2000001024f */
[----:B------:R-:W-:Y:S01]  /*14d0*/  ULOP3.LUT UR4, UR4, 0x8, URZ, 0xc0, !UPT ;  /* 0x0000000804047892 */ /* 0x000fe2000f8ec03f */
[-C--:B---3--:R-:W-:Y:S01]  /*14e0*/  SHF.L.U32 R3, R3, R80.reuse, RZ ;  /* 0x0000005003037219 */ /* 0x088fe200000006ff */
[----:B------:R-:W-:Y:S01]  /*14f0*/  ULOP3.LUT UR5, UR5, 0x3fff, URZ, 0xc0, !UPT ;  /* 0x00003fff05057892 */ /* 0x000fe2000f8ec03f */
[----:B------:R-:W-:Y:S01]  /*1500*/  SHF.L.U32 R80, R5, R80, RZ ;  /* 0x0000005005507219 */ /* 0x000fe200000006ff */
[----:B------:R-:W-:Y:S01]  /*1510*/  ULOP3.LUT UR6, UR6, 0x3fff, URZ, 0xc0, !UPT ;  /* 0x00003fff06067892 */ /* 0x000fe2000f8ec03f */
[----:B------:R-:W-:Y:S01]  /*1520*/  IMAD.SHL.U32 R78, R78, 0x8, RZ ;  /* 0x000000084e4e7824 */ /* 0x000fe200078e00ff */
[----:B------:R-:W-:Y:S01]  /*1530*/  LOP3.LUT R84, RZ, R3, RZ, 0x33, !PT ;  /* 0x00000003ff547212 */ /* 0x000fe200078e33ff */
[----:B0-----:R-:W-:Y:S01]  /*1540*/  IMAD R81, R6, -0x2, R81 ;  /* 0xfffffffe06517824 */ /* 0x001fe200078e0251 */
[----:B------:R-:W-:-:S02]  /*1550*/  ULEA UR43, UR43, UR48, 0x3 ;  /* 0x000000302b2b7291 */ /* 0x000fc4000f8e183f */
[----:B------:R-:W-:Y:S02]  /*1560*/  ULOP3.LUT UR49, UR4, 0x8, URZ, 0x3c, !UPT ;  /* 0x0000000804317892 */ /* 0x000fe4000f8e3c3f */
[----:B------:R-:W-:Y:S01]  /*1570*/  ULOP3.LUT UR44, UR4, 0x18, URZ, 0x3c, !UPT ;  /* 0x00000018042c7892 */ /* 0x000fe2000f8e3c3f */
[----:B-1----:R-:W-:Y:S01]  /*1580*/  VIADD R83, R83, 0xffffffff ;  /* 0xffffffff53537836 */ /* 0x002fe20000000000 */
[----:B------:R-:W-:Y:S02]  /*1590*/  ULOP3.LUT UR45, UR5, 0x10000, URZ, 0xfc, !UPT ;  /* 0x00010000052d7892 */ /* 0x000fe4000f8efc3f */
[----:B------:R-:W-:Y:S01]  /*15a0*/  ULOP3.LUT UR46, UR6, 0x10000, URZ, 0xfc, !UPT ;  /* 0x00010000062e7892 */ /* 0x000fe2000f8efc3f */
[----:B--2---:R-:W-:-:S11]  /*15b0*/  SHF.L.U64.HI R82, R8, 0x1, R0 ;  /* 0x0000000108527819 */ /* 0x004fd60000010200 */
.L_x_130:
[----:B------:R-:W-:-:S04]  /*15c0*/  SHF.L.U32 R0, R87, 0x1f, RZ ;  /* 0x0000001f57007819 */ /* 0x000fc800000006ff */
[----:B------:R-:W0:Y:S02]  /*15d0*/  SYNCS.PHASECHK.TRANS64.TRYWAIT P0, [UR43+-0x8], R0 ;  /* 0xfffff800ff0075a7 */ /* 0x000e24000800016b */
[----:B01-34-:R-:W-:Y:S05]  /*15e0*/  @!P0 BRA `(.L_x_15) ;  /* 0x0000005400b48947 */ /* 0x01bfea0003800000 */
.L_x_153:
[----:B------:R-:W-:Y:S02]  /*15f0*/  ULDC UR4, c[0x0][0x28c] ;  /* 0x0000a30000047ab9 */ /* 0x000fe40000000800 */
[----:B------:R-:W-:-:S13]  /*1600*/  ISETP.LT.AND P0, PT, RZ, UR4, PT ;  /* 0x00000004ff007c0c */ /* 0x000fda000bf01270 */
[----:B------:R-:W-:Y:S05]  /*1610*/  @P0 BRA `(.L_x_16) ;  /* 0x0000000000400947 */ /* 0x000fea0003800000 */
[----:B0-----:R-:W-:Y:S01]  /*1620*/  MOV R0, 0x0 ;  /* 0x0000000000007802 */ /* 0x001fe20000000f00 */
[----:B------:R-:W-:Y:S01]  /*1630*/  ULDC.64 UR4, c[0x4][0x68] ;  /* 0x01001a0000047ab9 */ /* 0x000fe20000000a00 */
[----:B------:R-:W-:Y:S01]  /*1640*/  ULDC.64 UR6, c[0x4][0x8] ;  /* 0x0100020000067ab9 */ /* 0x000fe20000000a00 */
[----:B------:R-:W-:Y:S01]  /*1650*/  IMAD.U32 R4, RZ, RZ, UR4 ;  /* 0x00000004ff047e24 */ /* 0x000fe2000f8e00ff */
[----:B------:R0:W1:Y:S01]  /*1660*/  LDC.64 R14, c[0x4][R0] ;  /* 0x01000000000e7b82 */ /* 0x0000620000000a00 */
[----:B------:R-:W-:Y:S01]  /*1670*/  IMAD.U32 R5, RZ, RZ, UR5 ;  /* 0x00000005ff057e24 */ /* 0x000fe2000f8e00ff */
[----:B------:R-:W-:Y:S01]  /*1680*/  ULDC.64 UR4, c[0x4][0x70] ;  /* 0x01001c0000047ab9 */ /* 0x000fe20000000a00 */
[----:B------:R-:W-:Y:S02]  /*1690*/  IMAD.U32 R10, RZ, RZ, UR6 ;  /* 0x00000006ff0a7e24 */ /* 0x000fe4000f8e00ff */
[----:B------:R-:W-:Y:S02]  /*16a0*/  IMAD.U32 R6, RZ, RZ, UR4 ;  /* 0x00000004ff067e24 */ /* 0x000fe4000f8e00ff */
[----:B------:R-:W-:-:S02]  /*16b0*/  IMAD.U32 R7, RZ, RZ, UR5 ;  /* 0x00000005ff077e24 */ /* 0x000fc4000f8e00ff */
[----:B------:R-:W-:Y:S02]  /*16c0*/  IMAD.U32 R11, RZ, RZ, UR7 ;  /* 0x00000007ff0b7e24 */ /* 0x000fe4000f8e00ff */
[----:B------:R-:W-:Y:S02]  /*16d0*/  IMAD.MOV.U32 R8, RZ, RZ, 0x1e1 ;  /* 0x000001e1ff087424 */ /* 0x000fe400078e00ff */
[----:B------:R-:W-:Y:S02]  /*16e0*/  IMAD.MOV.U32 R12, RZ, RZ, 0x1 ;  /* 0x00000001ff0c7424 */ /* 0x000fe400078e00ff */
[----:B0-----:R-:W-:-:S07]  /*16f0*/  IMAD.MOV.U32 R13, RZ, RZ, RZ ;  /* 0x000000ffff0d7224 */ /* 0x001fce00078e00ff */
[----:B------:R-:W-:-:S07]  /*1700*/  LEPC R20, `(.L_x_16) ;  /* 0x000000001014794e */ /* 0x000fce0000000000 */
[----:B-1---5:R-:W-:Y:S05]  /*1710*/  CALL.ABS.NOINC R14 ;  /* 0x000000000e007343 */ /* 0x022fea0003c00000 */
.L_x_16:
[----:B------:R-:W-:-:S13]  /*1720*/  ISETP.NE.AND P0, PT, R86, 0x3, PT ;  /* 0x000000035600780c */ /* 0x000fda0003f05270 */
[----:B------:R-:W-:Y:S05]  /*1730*/  @!P0 BRA `(.L_x_17) ;  /* 0x0000000000048947 */ /* 0x000fea0003800000 */
[----:B------:R-:W-:Y:S01]  /*1740*/  BPT.TRAP 0x1 ;  /* 0x000000040000795c */ /* 0x000fe20000300000 */
.L_x_17:
[----:B0-----:R-:W-:Y:S02]  /*1750*/  IMAD.U32 R3, RZ, RZ, UR38 ;  /* 0x00000026ff037e24 */ /* 0x001fe4000f8e00ff */
[----:B------:R-:W-:-:S03]  /*1760*/  IMAD.U32 R0, RZ, RZ, UR39 ;  /* 0x00000027ff007e24 */ /* 0x000fc6000f8e00ff */
[----:B------:R-:W-:Y:S02]  /*1770*/  LEA R3, R3, UR41, 0x3 ;  /* 0x0000002903037c11 */ /* 0x000fe4000f8e18ff */
[----:B------:R-:W-:-:S04]  /*1780*/  SHF.L.U32 R0, R0, 0x1f, RZ ;  /* 0x0000001f00007819 */ /* 0x000fc800000006ff */
[----:B------:R0:W1:Y:S01]  /*1790*/  SYNCS.PHASECHK.TRANS64.TRYWAIT P1, [R3+URZ], R0 ;  /* 0x00000000030075a7 */ /* 0x000062000802017f */
[----:B------:R-:W-:Y:S05]  /*17a0*/  @!P0 BRA `(.L_x_18) ;  /* 0x0000000000048947 */ /* 0x000fea0003800000 */
[----:B------:R-:W-:Y:S01]  /*17b0*/  BPT.TRAP 0x1 ;  /* 0x000000040000795c */ /* 0x000fe20000300000 */
.L_x_18:
[----:B-1----:R-:W-:Y:S05]  /*17c0*/  @P1 BRA `(.L_x_19) ;  /* 0x0000000000081947 */ /* 0x002fea0003800000 */
[----:B------:R-:W1:Y:S02]  /*17d0*/  SYNCS.PHASECHK.TRANS64.TRYWAIT P1, [R3+URZ], R0 ;  /* 0x00000000030075a7 */ /* 0x000e64000802017f */
[----:B-1----:R-:W-:Y:S05]  /*17e0*/  @!P1 BRA `(.L_x_20) ;  /* 0x00000054004c9947 */ /* 0x002fea0003800000 */
.L_x_19:
[----:B------:R-:W-:Y:S05]  /*17f0*/  WARPSYNC.ALL ;  /* 0x0000000000007948 */ /* 0x000fea0003800000 */
[----:B------:R-:W-:Y:S01]  /*1800*/  ULEA UR8, UR38, UR45, 0xa ;  /* 0x0000002d26087291 */ /* 0x000fe2000f8e503f */
[----:B------:R-:W-:Y:S01]  /*1810*/  WARPGROUP.ARRIVE ;  /* 0x00000000000079c5 */ /* 0x000fe20000000000 */
[----:B------:R-:W-:Y:S01]  /*1820*/  UIMAD UR9, UR38, 0x600, UR46 ;  /* 0x00000600260978a4 */ /* 0x000fe2000f8e022e */
[----:B01----:R-:W-:Y:S01]  /*1830*/  IMAD.U32 R0, RZ, RZ, UR42 ;  /* 0x0000002aff007e24 */ /* 0x003fe2000f8e00ff */
[----:B------:R-:W-:Y:S01]  /*1840*/  UMOV UR5, 0x40000040 ;  /* 0x4000004000057882 */ /* 0x000fe20000000000 */
[----:B------:R-:W-:-:S02]  /*1850*/  UMOV UR7, 0x40000040 ;  /* 0x4000004000077882 */ /* 0x000fc40000000000 */
[----:B------:R-:W-:Y:S01]  /*1860*/  UMOV UR4, UR8 ;  /* 0x0000000800047c82 */ /* 0x000fe20008000000 */
[----:B------:R-:W-:Y:S01]  /*1870*/  ISETP.GE.AND P1, PT, R0, 0x1, PT ;  /* 0x000000010000780c */ /* 0x000fe20003f26270 */
[----:B------:R-:W-:Y:S02]  /*1880*/  UMOV UR6, UR9 ;  /* 0x0000000900067c82 */ /* 0x000fe40008000000 */
[----:B------:R-:W-:Y:S01]  /*1890*/  HGMMA.64x96x16.F32 R24, gdesc[UR4], RZ, !UPT, gsb0 ;  /* 0x01600000041879f0 */ /* 0x000fe2000c0008ff */
[----:B------:R-:W-:Y:S02]  /*18a0*/  UIADD3 UR4, UR8, 0x2, URZ ;  /* 0x0000000208047890 */ /* 0x000fe4000fffe03f */
[----:B------:R-:W-:Y:S01]  /*18b0*/  UIADD3 UR6, UR9, 0x2, URZ ;  /* 0x0000000209067890 */ /* 0x000fe2000fffe03f */
[----:B------:R-:W-:Y:S01]  /*18c0*/  UMOV UR5, 0x40000040 ;  /* 0x4000004000057882 */ /* 0x000fe20000000000 */
[----:B------:R-:W-:Y:S01]  /*18d0*/  UMOV UR7, 0x40000040 ;  /* 0x4000004000077882 */ /* 0x000fe20000000000 */
[----:B------:R-:W-:-:S02]  /*18e0*/  WARPGROUP.DEPBAR.LE gsb0, 0x0 ;  /* 0x00008000000079c5 */ /* 0x000fc40000010000 */
[----:B------:R-:W-:-:S06]  /*18f0*/  WARPGROUP.ARRIVE ;  /* 0x00000000000079c5 */ /* 0x000fcc0000000000 */
[----:B------:R-:W-:Y:S01]  /*1900*/  HGMMA.64x96x16.F32 R24, gdesc[UR4], R24, gsb0 ;  /* 0x01600000041879f0 */ /* 0x000fe20008000818 */
[----:B------:R-:W-:Y:S02]  /*1910*/  UIADD3 UR4, UR8, 0x4, URZ ;  /* 0x0000000408047890 */ /* 0x000fe4000fffe03f */
[----:B------:R-:W-:Y:S01]  /*1920*/  UIADD3 UR6, UR9, 0x4, URZ ;  /* 0x0000000409067890 */ /* 0x000fe2000fffe03f */
[----:B------:R-:W-:Y:S01]  /*1930*/  UMOV UR5, 0x40000040 ;  /* 0x4000004000057882 */ /* 0x000fe20000000000 */
[----:B------:R-:W-:Y:S01]  /*1940*/  UMOV UR7, 0x40000040 ;  /* 0x4000004000077882 */ /* 0x000fe20000000000 */
[----:B------:R-:W-:Y:S02]  /*1950*/  WARPGROUP.DEPBAR.LE gsb0, 0x0 ;  /* 0x00008000000079c5 */ /* 0x000fe40000010000 */
        /* <DEDUP_REMOVED lines=36> */
[----:B------:R-:W-:Y:S03]  /*1ba0*/  HGMMA.64x96x16.F32 R24, gdesc[UR4], R24, gsb0 ;  /* 0x01600000041879f0 */ /* 0x000fe60008000818 */
[----:B------:R-:W-:Y:S02]  /*1bb0*/  WARPGROUP.DEPBAR.LE gsb0, 0x0 ;  /* 0x00008000000079c5 */ /* 0x000fe40000010000 */
[----:B------:R-:W-:Y:S05]  /*1bc0*/  @!P1 BRA `(.L_x_21) ;  /* 0x0000000400809947 */ /* 0x000fea0003800000 */
[----:B------:R-:W-:Y:S01]  /*1bd0*/  UIADD3 UR8, UR38, 0x1, URZ ;  /* 0x0000000126087890 */ /* 0x000fe2000fffe03f */
[----:B------:R-:W-:Y:S01]  /*1be0*/  IMAD.U32 R0, RZ, RZ, UR42 ;  /* 0x0000002aff007e24 */ /* 0x000fe2000f8e00ff */
[----:B------:R-:W-:Y:S02]  /*1bf0*/  UMOV UR9, UR38 ;  /* 0x0000002600097c82 */ /* 0x000fe40008000000 */
[----:B------:R-:W-:-:S04]  /*1c00*/  UISETP.NE.AND UP0, UPT, UR8, 0x5, UPT ;  /* 0x000000050800788c */ /* 0x000fc8000bf05270 */
[----:B------:R-:W-:Y:S02]  /*1c10*/  USEL UR4, URZ, 0x1, UP0 ;  /* 0x000000013f047887 */ /* 0x000fe40008000000 */
[----:B------:R-:W-:Y:S02]  /*1c20*/  USEL UR8, UR8, URZ, UP0 ;  /* 0x0000003f08087287 */ /* 0x000fe40008000000 */
[----:B------:R-:W-:-:S06]  /*1c30*/  ULOP3.LUT UR4, UR39, UR4, URZ, 0x3c, !UPT ;  /* 0x0000000427047292 */ /* 0x000fcc000f8e3c3f */
[----:B------:R-:W-:-:S07]  /*1c40*/  IMAD.U32 R5, RZ, RZ, UR4 ;  /* 0x00000004ff057e24 */ /* 0x000fce000f8e00ff */
.L_x_28:
[----:B01----:R-:W-:Y:S05]  /*1c50*/  @!P0 BRA `(.L_x_22) ;  /* 0x0000000000048947 */ /* 0x003fea0003800000 */
[----:B------:R-:W-:Y:S01]  /*1c60*/  BPT.TRAP 0x1 ;  /* 0x000000040000795c */ /* 0x000fe20000300000 */
.L_x_22:
[----:B------:R-:W-:Y:S01]  /*1c70*/  ULEA UR4, UR8, UR41, 0x3 ;  /* 0x0000002908047291 */ /* 0x000fe2000f8e183f */
[----:B------:R-:W-:-:S08]  /*1c80*/  SHF.L.U32 R3, R5, 0x1f, RZ ;  /* 0x0000001f05037819 */ /* 0x000fd000000006ff */
[----:B------:R0:W1:Y:S01]  /*1c90*/  SYNCS.PHASECHK.TRANS64.TRYWAIT P1, [UR4], R3 ;  /* 0x00000003ff0075a7 */ /* 0x0000620008020144 */
[----:B------:R-:W-:Y:S05]  /*1ca0*/  @!P0 BRA `(.L_x_23) ;  /* 0x0000000000048947 */ /* 0x000fea0003800000 */
[----:B------:R-:W-:Y:S01]  /*1cb0*/  BPT.TRAP 0x1 ;  /* 0x000000040000795c */ /* 0x000fe20000300000 */
.L_x_23:
[----:B-1----:R-:W-:Y:S05]  /*1cc0*/  @P1 BRA `(.L_x_24) ;  /* 0x0000000000081947 */ /* 0x002fea0003800000 */
[----:B------:R-:W1:Y:S02]  /*1cd0*/  SYNCS.PHASECHK.TRANS64.TRYWAIT P1, [UR4], R3 ;  /* 0x00000003ff0075a7 */ /* 0x000e640008020144 */
[----:B-1----:R-:W-:Y:S05]  /*1ce0*/  @!P1 BRA `(.L_x_25) ;  /* 0x0000005000209947 */ /* 0x002fea0003800000 */
.L_x_24:
[----:B------:R-:W-:Y:S01]  /*1cf0*/  ULEA UR11, UR8, UR45, 0xa ;  /* 0x0000002d080b7291 */ /* 0x000fe2000f8e503f */
[----:B------:R-:W-:Y:S01]  /*1d00*/  WARPGROUP.ARRIVE ;  /* 0x00000000000079c5 */ /* 0x000fe20000000000 */
[----:B------:R-:W-:Y:S01]  /*1d10*/  UIMAD UR10, UR8, 0x600, UR46 ;  /* 0x00000600080a78a4 */ /* 0x000fe2000f8e022e */
[----:B------:R-:W-:Y:S01]  /*1d20*/  UMOV UR5, 0x40000040 ;  /* 0x4000004000057882 */ /* 0x000fe20000000000 */
[----:B------:R-:W-:-:S03]  /*1d30*/  UMOV UR7, 0x40000040 ;  /* 0x4000004000077882 */ /* 0x000fc60000000000 */
[----:B------:R-:W-:Y:S02]  /*1d40*/  UMOV UR4, UR11 ;  /* 0x0000000b00047c82 */ /* 0x000fe40008000000 */
[----:B------:R-:W-:Y:S02]  /*1d50*/  UMOV UR6, UR10 ;  /* 0x0000000a00067c82 */ /* 0x000fe40008000000 */
[----:B------:R-:W-:Y:S01]  /*1d60*/  HGMMA.64x96x16.F32 R24, gdesc[UR4], R24, gsb0 ;  /* 0x01600000041879f0 */ /* 0x000fe20008000818 */
        /* <DEDUP_REMOVED lines=51> */
[----:B------:R-:W-:Y:S01]  /*20a0*/  BPT.TRAP 0x1 ;  /* 0x000000040000795c */ /* 0x000fe20000300000 */
.L_x_26:
[----:B------:R-:W-:Y:S01]  /*20b0*/  ULEA UR4, UR9, UR41, 0x3 ;  /* 0x0000002909047291 */ /* 0x000fe2000f8e183f */
[----:B------:R-:W-:-:S03]  /*20c0*/  ISETP.GT.U32.AND P1, PT, R23, 0x1, PT ;  /* 0x000000011700780c */ /* 0x000fc60003f24070 */
[----:B------:R-:W-:-:S04]  /*20d0*/  UIADD3 UR4, UR4, 0x28, URZ ;  /* 0x0000002804047890 */ /* 0x000fc8000fffe03f */
[----:B------:R-:W-:-:S09]  /*20e0*/  UPRMT UR4, URZ, 0x654, UR4 ;  /* 0x000006543f047896 */ /* 0x000fd20008000004 */
[----:B------:R-:W-:Y:S01]  /*20f0*/  SYNCS.ARRIVE.TRANS64.RED.A1T0 RZ, [UR4], RZ ;  /* 0x000000ffffff79a7 */ /* 0x000fe20008100404 */
[----:B------:R-:W-:Y:S05]  /*2100*/  @P1 BRA `(.L_x_27) ;  /* 0x0000000000041947 */ /* 0x000fea0003800000 */
[----:B------:R-:W-:Y:S01]  /*2110*/  BPT.TRAP 0x1 ;  /* 0x000000040000795c */ /* 0x000fe20000300000 */
.L_x_27:
[----:B------:R-:W-:Y:S01]  /*2120*/  UIADD3 UR8, UR8, 0x1, URZ ;  /* 0x0000000108087890 */ /* 0x000fe2000fffe03f */
[C---:B------:R-:W-:Y:S01]  /*2130*/  ISETP.GT.AND P1, PT, R0.reuse, 0x1, PT ;  /* 0x000000010000780c */ /* 0x040fe20003f24270 */
[----:B------:R-:W-:Y:S01]  /*2140*/  UIADD3 UR9, UR9, 0x1, URZ ;  /* 0x0000000109097890 */ /* 0x000fe2000fffe03f */
[----:B------:R-:W-:Y:S01]  /*2150*/  VIADD R0, R0, 0xffffffff ;  /* 0xffffffff00007836 */ /* 0x000fe20000000000 */
[----:B------:R-:W-:Y:S02]  /*2160*/  UISETP.NE.AND UP0, UPT, UR8, 0x5, UPT ;  /* 0x000000050800788c */ /* 0x000fe4000bf05270 */
[----:B------:R-:W-:Y:S02]  /*2170*/  UISETP.NE.AND UP1, UPT, UR9, 0x5, UPT ;  /* 0x000000050900788c */ /* 0x000fe4000bf25270 */
[----:B------:R-:W-:Y:S02]  /*2180*/  USEL UR4, URZ, 0x1, UP0 ;  /* 0x000000013f047887 */ /* 0x000fe40008000000 */
[----:B------:R-:W-:-:S02]  /*2190*/  USEL UR8, UR8, URZ, UP0 ;  /* 0x0000003f08087287 */ /* 0x000fc40008000000 */
[----:B------:R-:W-:Y:S02]  /*21a0*/  USEL UR9, UR9, URZ, UP1 ;  /* 0x0000003f09097287 */ /* 0x000fe40008800000 */
[----:B------:R-:W-:Y:S01]  /*21b0*/  LOP3.LUT R5, R5, UR4, RZ, 0x3c, !PT ;  /* 0x0000000405057c12 */ /* 0x000fe2000f8e3cff */
[----:B------:R-:W-:Y:S09]  /*21c0*/  @P1 BRA `(.L_x_28) ;  /* 0xfffffff800a01947 */ /* 0x000ff2000383ffff */
.L_x_21:
[----:B------:R-:W2:Y:S01]  /*21d0*/  LDC R0, c[0x0][0x28c] ;  /* 0x0000a300ff007b82 */ /* 0x000ea20000000800 */
[----:B01----:R-:W-:-:S04]  /*21e0*/  IMAD.U32 R3, RZ, RZ, UR49 ;  /* 0x00000031ff037e24 */ /* 0x003fc8000f8e00ff */
[----:B------:R0:W-:Y:S01]  /*21f0*/  SYNCS.ARRIVE.TRANS64.A1T0 RZ, [R3+UR48], RZ ;  /* 0x000000ff03ff79a7 */ /* 0x0001e20008100030 */
[----:B--2---:R-:W-:-:S13]  /*2200*/  ISETP.GE.AND P1, PT, R0, 0x1, PT ;  /* 0x000000010000780c */ /* 0x004fda0003f26270 */
[----:B0-----:R-:W-:Y:S05]  /*2210*/  @!P1 BRA `(.L_x_29) ;  /* 0x0000000000349947 */ /* 0x001fea0003800000 */
[----:B------:R-:W-:Y:S05]  /*2220*/  @!P0 BRA `(.L_x_30) ;  /* 0x0000000000048947 */ /* 0x000fea0003800000 */
[----:B------:R-:W-:Y:S01]  /*2230*/  BPT.TRAP 0x1 ;  /* 0x000000040000795c */ /* 0x000fe20000300000 */
.L_x_30:
[----:B------:R-:W-:Y:S01]  /*2240*/  UIADD3 UR6, UR38, UR42, URZ ;  /* 0x0000002a26067290 */ /* 0x000fe2000fffe03f */
[----:B------:R-:W-:-:S03]  /*2250*/  ISETP.GT.U32.AND P0, PT, R23, 0x1, PT ;  /* 0x000000011700780c */ /* 0x000fc60003f04070 */
[----:B------:R-:W-:-:S04]  /*2260*/  UIMAD.WIDE.U32 UR4, UR6, -0x33333333, URZ ;  /* 0xcccccccd060478a5 */ /* 0x000fc8000f8e003f */
[----:B------:R-:W-:-:S04]  /*2270*/  USHF.R.U32.HI UR4, URZ, 0x2, UR5 ;  /* 0x000000023f047899 */ /* 0x000fc80008011605 */
[----:B------:R-:W-:-:S04]  /*2280*/  UIMAD UR6, UR4, -0x5, UR6 ;  /* 0xfffffffb040678a4 */ /* 0x000fc8000f8e0206 */
[----:B------:R-:W-:-:S04]  /*2290*/  ULEA UR6, UR6, UR41, 0x3 ;  /* 0x0000002906067291 */ /* 0x000fc8000f8e183f */
[----:B------:R-:W-:-:S04]  /*22a0*/  UIADD3 UR6, UR6, 0x28, URZ ;  /* 0x0000002806067890 */ /* 0x000fc8000fffe03f */
[----:B------:R-:W-:-:S09]  /*22b0*/  UPRMT UR6, URZ, 0x654, UR6 ;  /* 0x000006543f067896 */ /* 0x000fd20008000006 */
[----:B------:R-:W-:Y:S01]  /*22c0*/  SYNCS.ARRIVE.TRANS64.RED.A1T0 RZ, [UR6], RZ ;  /* 0x000000ffffff79a7 */ /* 0x000fe20008100406 */
[----:B------:R-:W-:Y:S05]  /*22d0*/  @P0 BRA `(.L_x_29) ;  /* 0x0000000000040947 */ /* 0x000fea0003800000 */
[----:B------:R-:W-:Y:S01]  /*22e0*/  BPT.TRAP 0x1 ;  /* 0x000000040000795c */ /* 0x000fe20000300000 */
.L_x_29:
[----:B------:R-:W-:Y:S01]  /*22f0*/  SHF.L.U32 R0, R87, 0x1f, RZ ;  /* 0x0000001f57007819 */ /* 0x000fe200000006ff */
[----:B------:R-:W-:Y:S01]  /*2300*/  UIADD3 UR38, UR38, UR47, URZ ;  /* 0x0000002f26267290 */ /* 0x000fe2000fffe03f */
[----:B------:R-:W-:Y:S01]  /*2310*/  SHF.R.S32.HI R9, RZ, 0x1f, R19 ;  /* 0x0000001fff097819 */ /* 0x000fe20000011413 */
[----:B------:R-:W-:Y:S01]  /*2320*/  UISETP.GE.U32.AND UP1, UPT, UR47, 0x5, UPT ;  /* 0x000000052f00788c */ /* 0x000fe2000bf26070 */
[----:B------:R-:W0:Y:S01]  /*2330*/  SYNCS.PHASECHK.TRANS64.TRYWAIT P0, [UR43+0x8], R0 ;  /* 0x00000800ff0075a7 */ /* 0x000e22000800016b */
[----:B------:R-:W-:-:S04]  /*2340*/  UISETP.GT.U32.AND UP0, UPT, UR38, 0x4, UPT ;  /* 0x000000042600788c */ /* 0x000fc8000bf04070 */
[----:B------:R-:W-:-:S04]  /*2350*/  UISETP.LT.U32.AND UP0, UPT, UR47, 0x5, UP0 ;  /* 0x000000052f00788c */ /* 0x000fc80008701070 */
[----:B------:R-:W-:Y:S02]  /*2360*/  USEL UR6, URZ, 0x1, !UP0 ;  /* 0x000000013f067887 */ /* 0x000fe4000c000000 */
[----:B------:R-:W-:Y:S02]  /*2370*/  @UP1 UIMAD.WIDE.U32 UR4, UR38, -0x33333333, URZ ;  /* 0xcccccccd260418a5 */ /* 0x000fe4000f8e003f */
[----:B------:R-:W-:Y:S02]  /*2380*/  ULOP3.LUT UR39, UR39, UR6, URZ, 0x3c, !UPT ;  /* 0x0000000627277292 */ /* 0x000fe4000f8e3c3f */
[----:B------:R-:W-:-:S04]  /*2390*/  @UP1 USHF.R.U32.HI UR4, URZ, 0x2, UR5 ;  /* 0x000000023f041899 */ /* 0x000fc80008011605 */
[----:B------:R-:W-:Y:S01]  /*23a0*/  @UP1 ULOP3.LUT UR39, UR39, 0x1, UR4, 0x78, !UPT ;  /* 0x0000000127271892 */ /* 0x000fe2000f8e7804 */
[----:B0-----:R-:W-:Y:S11]  /*23b0*/  @!P0 BRA `(.L_x_31) ;  /* 0x0000004800848947 */ /* 0x001ff60003800000 */
.L_x_154:
[----:B------:R-:W-:Y:S01]  /*23c0*/  ULDC.64 UR4, c[0x0][0x5d0] ;  /* 0x0001740000047ab9 */ /* 0x000fe20000000a00 */
[----:B------:R-:W-:Y:S01]  /*23d0*/  ULDC UR6, c[0x0][0x284] ;  /* 0x0000a10000067ab9 */ /* 0x000fe20000000800 */
[----:B0-----:R-:W-:Y:S02]  /*23e0*/  IMAD R0, R9, UR4, RZ ;  /* 0x0000000409007c24 */ /* 0x001fe4000f8e02ff */
[----:B------:R-:W-:Y:S02]  /*23f0*/  IMAD R12, R18, 0x60, RZ ;  /* 0x00000060120c7824 */ /* 0x000fe400078e02ff */
[C---:B------:R-:W-:Y:S02]  /*2400*/  IMAD R3, R19.reuse, UR5, R0 ;  /* 0x0000000513037c24 */ /* 0x040fe4000f8e0200 */
[----:B------:R-:W-:Y:S01]  /*2410*/  IMAD.SHL.U32 R0, R22, 0x40, RZ ;  /* 0x0000004016007824 */ /* 0x000fe200078e00ff */
[----:B------:R-:W-:Y:S01]  /*2420*/  SHF.R.S32.HI R13, RZ, 0x1f, R12 ;  /* 0x0000001fff0d7819 */ /* 0x000fe2000001140c */
[----:B------:R-:W-:Y:S01]  /*2430*/  IMAD.WIDE.U32 R4, R19, UR4, R76 ;  /* 0x0000000413047c25 */ /* 0x000fe2000f8e004c */
[----:B------:R-:W-:-:S02]  /*2440*/  ULDC.64 UR4, c[0x0][0x5c8] ;  /* 0x0001720000047ab9 */ /* 0x000fc40000000a00 */
[----:B------:R-:W-:Y:S01]  /*2450*/  ISETP.GE.AND P0, PT, R0, UR6, PT ;  /* 0x0000000600007c0c */ /* 0x000fe2000bf06270 */
[----:B------:R-:W-:Y:S01]  /*2460*/  ULDC UR6, c[0x0][0x288] ;  /* 0x0000a20000067ab9 */ /* 0x000fe20000000800 */
[----:B------:R-:W-:Y:S01]  /*2470*/  IADD3 R4, P1, R12, R4, RZ ;  /* 0x000000040c047210 */ /* 0x000fe20007f3e0ff */
[----:B------:R-:W-:Y:S01]  /*2480*/  IMAD.WIDE R20, R22, 0x40, R74 ;  /* 0x0000004016147825 */ /* 0x000fe200078e024a */
[----:B------:R-:W-:Y:S02]  /*2490*/  ISETP.GE.OR P0, PT, R12, UR6, P0 ;  /* 0x000000060c007c0c */ /* 0x000fe40008706670 */
[----:B------:R-:W-:Y:S01]  /*24a0*/  IADD3.X R5, R13, R5, R3, P1, !PT ;  /* 0x000000050d057210 */ /* 0x000fe20000ffe403 */
[----:B------:R-:W-:-:S04]  /*24b0*/  IMAD R7, R21, UR4, RZ ;  /* 0x0000000415077c24 */ /* 0x000fc8000f8e02ff */
[C---:B------:R-:W-:Y:S02]  /*24c0*/  IMAD R7, R20.reuse, UR5, R7 ;  /* 0x0000000514077c24 */ /* 0x040fe4000f8e0207 */
[----:B------:R-:W-:-:S04]  /*24d0*/  IMAD.WIDE.U32 R88, R20, UR4, R4 ;  /* 0x0000000414587c25 */ /* 0x000fc8000f8e0004 */
[----:B------:R-:W-:Y:S05]  /*24e0*/  @P0 BRA `(.L_x_32) ;  /* 0x00000030001c0947 */ /* 0x000fea0003800000 */
[----:B-----5:R-:W-:Y:S01]  /*24f0*/  FSETP.NEU.AND P0, PT, R73, RZ, PT ;  /* 0x000000ff4900720b */ /* 0x020fe20003f0d000 */
[----:B------:R-:W-:Y:S01]  /*2500*/  IMAD.IADD R3, R81, 0x1, -R12 ;  /* 0x0000000151037824 */ /* 0x000fe200078e0a0c */
[----:B------:R-:W-:Y:S01]  /*2510*/  BSSY B0, `(.L_x_32) ;  /* 0x0000304000007945 */ /* 0x000fe20003800000 */
[----:B------:R-:W-:Y:S02]  /*2520*/  IMAD.IADD R0, R85, 0x1, -R0 ;  /* 0x0000000155007824 */ /* 0x000fe400078e0a00 */
[----:B------:R-:W-:Y:S01]  /*2530*/  IMAD.IADD R97, R89, 0x1, R7 ;  /* 0x0000000159617824 */ /* 0x000fe200078e0207 */
[----:B------:R-:W-:-:S04]  /*2540*/  ISETP.GT.AND P2, PT, R3, RZ, PT ;  /* 0x000000ff0300720c */ /* 0x000fc80003f44270 */
[----:B------:R-:W-:-:S03]  /*2550*/  ISETP.GT.AND P1, PT, R0, RZ, P2 ;  /* 0x000000ff0000720c */ /* 0x000fc60001724270 */
[----:B------:R-:W-:Y:S10]  /*2560*/  @!P0 BRA `(.L_x_33) ;  /* 0x0000002000808947 */ /* 0x000ff40003800000 */
[----:B------:R-:W0:Y:S01]  /*2570*/  LDC.64 R90, c[0x0][0x5b8] ;  /* 0x00016e00ff5a7b82 */ /* 0x000e220000000a00 */
[----:B------:R-:W-:-:S07]  /*2580*/  ULDC.64 UR4, c[0x0][0x5c0] ;  /* 0x0001700000047ab9 */ /* 0x000fce0000000a00 */
[----:B------:R-:W1:Y:S08]  /*2590*/  LDC.64 R92, c[0x0][0x5b0] ;  /* 0x00016c00ff5c7b82 */ /* 0x000e700000000a00 */
[----:B------:R-:W2:Y:S01]  /*25a0*/  LDC.64 R94, c[0x0][0x5a8] ;  /* 0x00016a00ff5e7b82 */ /* 0x000ea20000000a00 */
[-C--:B0-----:R-:W-:Y:S02]  /*25b0*/  IMAD R6, R9, R90.reuse, RZ ;  /* 0x0000005a09067224 */ /* 0x081fe400078e02ff */
[----:B------:R-:W-:-:S04]  /*25c0*/  IMAD.WIDE.U32 R4, R19, R90, R76 ;  /* 0x0000005a13047225 */ /* 0x000fc800078e004c */
[----:B------:R-:W-:Y:S01]  /*25d0*/  IMAD R89, R19, R91, R6 ;  /* 0x0000005b13597224 */ /* 0x000fe200078e0206 */
[----:B------:R-:W-:Y:S01]  /*25e0*/  IADD3 R6, P0, R12, R4, RZ ;  /* 0x000000040c067210 */ /* 0x000fe20007f1e0ff */
[----:B-1----:R-:W-:-:S03]  /*25f0*/  IMAD R4, R21, R92, RZ ;  /* 0x0000005c15047224 */ /* 0x002fc600078e02ff */
[----:B------:R-:W-:Y:S01]  /*2600*/  IADD3.X R7, R13, R5, R89, P0, !PT ;  /* 0x000000050d077210 */ /* 0x000fe200007fe459 */
[C---:B------:R-:W-:Y:S02]  /*2610*/  IMAD R91, R20.reuse, R93, R4 ;  /* 0x0000005d145b7224 */ /* 0x040fe400078e0204 */
[----:B------:R-:W-:-:S04]  /*2620*/  IMAD.WIDE.U32 R4, R20, R92, R6 ;  /* 0x0000005c14047225 */ /* 0x000fc800078e0006 */
[----:B------:R-:W-:Y:S01]  /*2630*/  IMAD.IADD R5, R5, 0x1, R91 ;  /* 0x0000000105057824 */ /* 0x000fe200078e025b */
[----:B--2---:R-:W-:-:S04]  /*2640*/  LEA R10, P0, R4, R94, 0x1 ;  /* 0x0000005e040a7211 */ /* 0x004fc800078008ff */
[----:B------:R-:W-:-:S05]  /*2650*/  LEA.HI.X R11, R4, R95, R5, 0x1, P0 ;  /* 0x0000005f040b7211 */ /* 0x000fca00000f0c05 */
[----:B------:R-:W2:Y:S01]  /*2660*/  @P1 LDG.E.LTC128B.U16 R18, desc[UR36][R10.64] ;  /* 0x000000240a121981 */ /* 0x000ea2000c1e1520 */
[----:B------:R-:W-:Y:S01]  /*2670*/  IMAD.WIDE.U32 R4, R20, R92, R12 ;  /* 0x0000005c14047225 */ /* 0x000fe200078e000c */
[----:B------:R-:W-:Y:S02]  /*2680*/  BSSY B1, `(.L_x_34) ;  /* 0x0000015000017945 */ /* 0x000fe40003800000 */
[----:B------:R-:W-:-:S04]  /*2690*/  IADD3 R14, P0, R76, R4, RZ ;  /* 0x000000044c0e7210 */ /* 0x000fc80007f1e0ff */
[----:B------:R-:W-:Y:S02]  /*26a0*/  IADD3.X R15, R77, R91, R5, P0, !PT ;  /* 0x0000005b4d0f7210 */ /* 0x000fe400007fe405 */
[----:B------:R-:W-:Y:S01]  /*26b0*/  LEA R8, P0, R88, UR4, 0x1 ;  /* 0x0000000458087c11 */ /* 0x000fe2000f8008ff */
[----:B------:R-:W-:-:S03]  /*26c0*/  IMAD.WIDE.U32 R14, R19, R90, R14 ;  /* 0x0000005a130e7225 */ /* 0x000fc600078e000e */
[----:B------:R-:W-:Y:S02]  /*26d0*/  LEA.HI.X R9, R88, UR5, R97, 0x1, P0 ;  /* 0x0000000558097c11 */ /* 0x000fe400080f0c61 */
[----:B------:R-:W-:-:S04]  /*26e0*/  ISETP.GT.AND P0, PT, R3, 0x1, PT ;  /* 0x000000010300780c */ /* 0x000fc80003f04270 */
[----:B------:R-:W-:Y:S01]  /*26f0*/  ISETP.GT.AND P3, PT, R0, RZ, P0 ;  /* 0x000000ff0000720c */ /* 0x000fe20000764270 */
[----:B--2---:R-:W-:-:S05]  /*2700*/  HADD2.F32 R4, -RZ, R18.H0_H0 ;  /* 0x20000012ff047230 */ /* 0x004fca0000004100 */
[----:B------:R-:W-:Y:S01]  /*2710*/  FMUL R5, R4, R73 ;  /* 0x0000004904057220 */ /* 0x000fe20000400000 */
[----:B------:R-:W-:-:S03]  /*2720*/  LEA R4, P4, R14, R94, 0x1 ;  /* 0x0000005e0e047211 */ /* 0x000fc600078808ff */
[----:B------:R-:W-:-:S05]  /*2730*/  FFMA R5, R24, R72, R5 ;  /* 0x0000004818057223 */ /* 0x000fca0000000005 */
[----:B------:R-:W-:Y:S01]  /*2740*/  F2FP.F16.F32.PACK_AB R10, RZ, R5 ;  /* 0x00000005ff0a723e */ /* 0x000fe200000000ff */
[----:B------:R-:W-:-:S03]  /*2750*/  IMAD.IADD R5, R89, 0x1, R15 ;  /* 0x0000000159057824 */ /* 0x000fc600078e020f */
[----:B------:R-:W-:Y:S01]  /*2760*/  PRMT R11, R10, 0x7610, R11 ;  /* 0x000076100a0b7816 */ /* 0x000fe2000000000b */
[----:B------:R-:W-:Y:S01]  /*2770*/  IMAD.SHL.U32 R10, R92, 0x8, RZ ;  /* 0x000000085c0a7824 */ /* 0x000fe200078e00ff */
[----:B------:R-:W-:-:S03]  /*2780*/  LEA.HI.X R5, R14, R95, R5, 0x1, P4 ;  /* 0x0000005f0e057211 */ /* 0x000fc600020f0c05 */
[----:B------:R0:W-:Y:S02]  /*2790*/  @P1 STG.E.U16 desc[UR36][R8.64], R11 ;  /* 0x0000000b08001986 */ /* 0x0001e4000c101524 */
[----:B0-----:R-:W-:Y:S01]  /*27a0*/  SHF.L.U64.HI R11, R92, 0x3, R93 ;  /* 0x000000035c0b7819 */ /* 0x001fe2000001025d */
[----:B------:R-:W-:Y:S06]  /*27b0*/  @!P3 BRA `(.L_x_35) ;  /* 0x000000000004b947 */ /* 0x000fec0003800000 */
[----:B------:R0:W5:Y:S02]  /*27c0*/  LDG.E.LTC128B.U16 R18, desc[UR36][R4.64+0x2] ;  /* 0x0000022404127981 */ /* 0x000164000c1e1520 */
.L_x_35:
[----:B------:R-:W-:Y:S05]  /*27d0*/  BSYNC B1 ;  /* 0x0000000000017941 */ /* 0x000fea0003800000 */
.L_x_34:
[----:B------:R-:W-:Y:S01]  /*27e0*/  IMAD.WIDE.U32 R10, R20, R92, R10 ;  /* 0x0000005c140a7225 */ /* 0x000fe200078e000a */
[----:B------:R-:W-:-:S03]  /*27f0*/  ISETP.GT.AND P2, PT, R0, 0x8, P2 ;  /* 0x000000080000780c */ /* 0x000fc60001744270 */
[----:B-----5:R-:W-:Y:S01]  /*2800*/  HADD2.F32 R14, -RZ, R18.H0_H0 ;  /* 0x20000012ff0e7230 */ /* 0x020fe20000004100 */
[----:B------:R-:W-:Y:S01]  /*2810*/  IADD3 R6, P1, R6, R10, RZ ;  /* 0x0000000a06067210 */ /* 0x000fe20007f3e0ff */
[----:B------:R-:W-:-:S03]  /*2820*/  IMAD.IADD R91, R91, 0x1, R11 ;  /* 0x000000015b5b7824 */ /* 0x000fc600078e020b */
[----:B------:R-:W-:Y:S01]  /*2830*/  FMUL R14, R14, R73 ;  /* 0x000000490e0e7220 */ /* 0x000fe20000400000 */
[----:B------:R-:W-:-:S03]  /*2840*/  IMAD.X R7, R91, 0x1, R7, P1 ;  /* 0x000000015b077824 */ /* 0x000fc600008e0607 */
[----:B------:R-:W-:Y:S01]  /*2850*/  FFMA R25, R25, R72, R14 ;  /* 0x0000004819197223 */ /* 0x000fe2000000000e */
[----:B------:R-:W-:-:S04]  /*2860*/  LEA R14, P1, R6, R94, 0x1 ;  /* 0x0000005e060e7211 */ /* 0x000fc800078208ff */
[----:B------:R-:W-:Y:S01]  /*2870*/  LEA.HI.X R15, R6, R95, R7, 0x1, P1 ;  /* 0x0000005f060f7211 */ /* 0x000fe200008f0c07 */
[----:B------:R-:W-:Y:S01]  /*2880*/  @P3 IMAD.MOV.U32 R6, RZ, RZ, R8 ;  /* 0x000000ffff063224 */ /* 0x000fe200078e0008 */
[----:B------:R-:W-:Y:S01]  /*2890*/  F2FP.F16.F32.PACK_AB R25, RZ, R25 ;  /* 0x00000019ff19723e */ /* 0x000fe200000000ff */
[----:B------:R-:W-:-:S05]  /*28a0*/  @P3 IMAD.MOV.U32 R7, RZ, RZ, R9 ;  /* 0x000000ffff073224 */ /* 0x000fca00078e0009 */
[----:B------:R1:W-:Y:S04]  /*28b0*/  @P3 STG.E.U16 desc[UR36][R6.64+0x2], R25 ;  /* 0x0000021906003986 */ /* 0x0003e8000c101524 */
[----:B------:R-:W2:Y:S01]  /*28c0*/  @P2 LDG.E.LTC128B.U16 R18, desc[UR36][R14.64] ;  /* 0x000000240e122981 */ /* 0x000ea2000c1e1520 */
[----:B------:R-:W-:Y:S01]  /*28d0*/  IADD3 R12, P1, P3, R76, R10, R12 ;  /* 0x0000000a4c0c7210 */ /* 0x000fe20007b3e00c */
[----:B------:R-:W-:Y:S01]  /*28e0*/  BSSY B1, `(.L_x_36) ;  /* 0x0000011000017945 */ /* 0x000fe20003800000 */
[----:B------:R-:W-:Y:S02]  /*28f0*/  ISETP.GT.AND P0, PT, R0, 0x8, P0 ;  /* 0x000000080000780c */ /* 0x000fe40000704270 */
[----:B------:R-:W-:-:S03]  /*2900*/  IADD3.X R13, R77, R91, R13, P1, P3 ;  /* 0x0000005b4d0d7210 */ /* 0x000fc60000fe640d */
[----:B------:R-:W-:Y:S01]  /*2910*/  IMAD.WIDE.U32 R12, R19, R90, R12 ;  /* 0x0000005a130c7225 */ /* 0x000fe200078e000c */
[----:B------:R-:W-:-:S03]  /*2920*/  SHF.L.U64.HI R19, R78, 0x1, R79 ;  /* 0x000000014e137819 */ /* 0x000fc6000001024f */
[----:B------:R-:W-:Y:S01]  /*2930*/  IMAD.IADD R13, R89, 0x1, R13 ;  /* 0x00000001590d7824 */ /* 0x000fe200078e020d */
[----:B-1----:R-:W-:-:S04]  /*2940*/  LEA R6, P3, R12, R94, 0x1 ;  /* 0x0000005e0c067211 */ /* 0x002fc800078608ff */
[----:B------:R-:W-:Y:S01]  /*2950*/  LEA.HI.X R7, R12, R95, R13, 0x1, P3 ;  /* 0x0000005f0c077211 */ /* 0x000fe200018f0c0d */
[----:B--2---:R-:W-:-:S05]  /*2960*/  HADD2.F32 R10, -RZ, R18.H0_H0 ;  /* 0x20000012ff0a7230 */ /* 0x004fca0000004100 */
[----:B------:R-:W-:Y:S01]  /*2970*/  FMUL R11, R10, R73 ;  /* 0x000000490a0b7220 */ /* 0x000fe20000400000 */
[----:B------:R-:W-:-:S03]  /*2980*/  LEA R10, P1, R78, R8, 0x1 ;  /* 0x000000084e0a7211 */ /* 0x000fc600078208ff */
[----:B------:R-:W-:-:S05]  /*2990*/  FFMA R11, R26, R72, R11 ;  /* 0x000000481a0b7223 */ /* 0x000fca000000000b */
[----:B------:R-:W-:Y:S01]  /*29a0*/  F2FP.F16.F32.PACK_AB R14, RZ, R11 ;  /* 0x0000000bff0e723e */ /* 0x000fe200000000ff */
[----:B------:R-:W-:-:S05]  /*29b0*/  IMAD.X R11, R19, 0x1, R9, P1 ;  /* 0x00000001130b7824 */ /* 0x000fca00008e0609 */
[----:B------:R1:W-:Y:S01]  /*29c0*/  @P2 STG.E.U16 desc[UR36][R10.64], R14 ;  /* 0x0000000e0a002986 */ /* 0x0003e2000c101524 */
[----:B------:R-:W-:Y:S05]  /*29d0*/  @!P0 BRA `(.L_x_37) ;  /* 0x0000000000048947 */ /* 0x000fea0003800000 */
[----:B------:R2:W5:Y:S02]  /*29e0*/  LDG.E.LTC128B.U16 R18, desc[UR36][R6.64+0x2] ;  /* 0x0000022406127981 */ /* 0x000564000c1e1520 */
.L_x_37:
[----:B------:R-:W-:Y:S05]  /*29f0*/  BSYNC B1 ;  /* 0x0000000000017941 */ /* 0x000fea0003800000 */
.L_x_36:
[----:B-----5:R-:W-:Y:S01]  /*2a00*/  HADD2.F32 R12, -RZ, R18.H0_H0 ;  /* 0x20000012ff0c7230 */ /* 0x020fe20000004100 */
[----:B------:R-:W-:Y:S01]  /*2a10*/  ISETP.GT.AND P1, PT, R3, 0x8, PT ;  /* 0x000000080300780c */ /* 0x000fe20003f24270 */
[----:B------:R-:W-:Y:S03]  /*2a20*/  BSSY B1, `(.L_x_38) ;  /* 0x0000008000017945 */ /* 0x000fe60003800000 */
[----:B------:R-:W-:Y:S01]  /*2a30*/  FMUL R12, R12, R73 ;  /* 0x000000490c0c7220 */ /* 0x000fe20000400000 */
[----:B------:R-:W-:-:S03]  /*2a40*/  ISETP.GT.AND P2, PT, R0, RZ, P1 ;  /* 0x000000ff0000720c */ /* 0x000fc60000f44270 */
[----:B------:R-:W-:-:S05]  /*2a50*/  FFMA R12, R27, R72, R12 ;  /* 0x000000481b0c7223 */ /* 0x000fca000000000c */
[----:B------:R-:W-:-:S05]  /*2a60*/  F2FP.F16.F32.PACK_AB R12, RZ, R12 ;  /* 0x0000000cff0c723e */ /* 0x000fca00000000ff */
[----:B------:R3:W-:Y:S01]  /*2a70*/  @P0 STG.E.U16 desc[UR36][R10.64+0x2], R12 ;  /* 0x0000020c0a000986 */ /* 0x0007e2000c101524 */
[----:B------:R-:W-:Y:S05]  /*2a80*/  @!P2 BRA `(.L_x_39) ;  /* 0x000000000004a947 */ /* 0x000fea0003800000 */
[----:B------:R4:W5:Y:S02]  /*2a90*/  LDG.E.LTC128B.U16 R18, desc[UR36][R4.64+0x10] ;  /* 0x0000102404127981 */ /* 0x000964000c1e1520 */
.L_x_39:
[----:B------:R-:W-:Y:S05]  /*2aa0*/  BSYNC B1 ;  /* 0x0000000000017941 */ /* 0x000fea0003800000 */
.L_x_38:
[----:B---3-5:R-:W-:Y:S01]  /*2ab0*/  HADD2.F32 R12, -RZ, R18.H0_H0 ;  /* 0x20000012ff0c7230 */ /* 0x028fe20000004100 */
        /* <DEDUP_REMOVED lines=9> */
.L_x_41:
[----:B------:R-:W-:Y:S05]  /*2b50*/  BSYNC B1 ;  /* 0x0000000000017941 */ /* 0x000fea0003800000 */
.L_x_40:
[----:B-----5:R-:W-:Y:S01]  /*2b60*/  HADD2.F32 R12, -RZ, R18.H0_H0 ;  /* 0x20000012ff0c7230 */ /* 0x020fe20000004100 */
[----:B------:R-:W-:Y:S01]  /*2b70*/  ISETP.GT.AND P1, PT, R0, 0x8, P1 ;  /* 0x000000080000780c */ /* 0x000fe20000f24270 */
[----:B------:R-:W-:Y:S03]  /*2b80*/  BSSY B1, `(.L_x_42) ;  /* 0x0000007000017945 */ /* 0x000fe60003800000 */
[----:B------:R-:W-:-:S04]  /*2b90*/  FMUL R12, R12, R73 ;  /* 0x000000490c0c7220 */ /* 0x000fc80000400000 */
[----:B------:R-:W-:-:S05]  /*2ba0*/  FFMA R12, R29, R72, R12 ;  /* 0x000000481d0c7223 */ /* 0x000fca000000000c */
[----:B------:R-:W-:-:S05]  /*2bb0*/  F2FP.F16.F32.PACK_AB R12, RZ, R12 ;  /* 0x0000000cff0c723e */ /* 0x000fca00000000ff */
[----:B------:R0:W-:Y:S01]  /*2bc0*/  @P3 STG.E.U16 desc[UR36][R8.64+0x12], R12 ;  /* 0x0000120c08003986 */ /* 0x0001e2000c101524 */
[----:B------:R-:W-:Y:S05]  /*2bd0*/  @!P1 BRA `(.L_x_43) ;  /* 0x0000000000049947 */ /* 0x000fea0003800000 */
[----:B------:R0:W5:Y:S02]  /*2be0*/  LDG.E.LTC128B.U16 R18, desc[UR36][R6.64+0x10] ;  /* 0x0000102406127981 */ /* 0x000164000c1e1520 */
.L_x_43:
[----:B------:R-:W-:Y:S05]  /*2bf0*/  BSYNC B1 ;  /* 0x0000000000017941 */ /* 0x000fea0003800000 */
.L_x_42:
[----:B0----5:R-:W-:Y:S01]  /*2c00*/  HADD2.F32 R12, -RZ, R18.H0_H0 ;  /* 0x20000012ff0c7230 */ /* 0x021fe20000004100 */
[----:B------:R-:W-:Y:S01]  /*2c10*/  ISETP.GT.AND P0, PT, R0, 0x8, P0 ;  /* 0x000000080000780c */ /* 0x000fe20000704270 */
[----:B------:R-:W-:Y:S03]  /*2c20*/  BSSY B1, `(.L_x_44) ;  /* 0x0000007000017945 */ /* 0x000fe60003800000 */
[----:B---3--:R-:W-:-:S04]  /*2c30*/  FMUL R13, R12, R73 ;  /* 0x000000490c0d7220 */ /* 0x008fc80000400000 */
[----:B------:R-:W-:-:S05]  /*2c40*/  FFMA R13, R30, R72, R13 ;  /* 0x000000481e0d7223 */ /* 0x000fca000000000d */
[----:B------:R-:W-:-:S05]  /*2c50*/  F2FP.F16.F32.PACK_AB R13, RZ, R13 ;  /* 0x0000000dff0d723e */ /* 0x000fca00000000ff */
[----:B------:R0:W-:Y:S01]  /*2c60*/  @P1 STG.E.U16 desc[UR36][R10.64+0x10], R13 ;  /* 0x0000100d0a001986 */ /* 0x0001e2000c101524 */
[----:B------:R-:W-:Y:S05]  /*2c70*/  @!P0 BRA `(.L_x_45) ;  /* 0x0000000000048947 */ /* 0x000fea0003800000 */
[----:B------:R3:W5:Y:S02]  /*2c80*/  LDG.E.LTC128B.U16 R18, desc[UR36][R6.64+0x12] ;  /* 0x0000122406127981 */ /* 0x000764000c1e1520 */
.L_x_45:
[----:B------:R-:W-:Y:S05]  /*2c90*/  BSYNC B1 ;  /* 0x0000000000017941 */ /* 0x000fea0003800000 */
.L_x_44:
        /* <DEDUP_REMOVED lines=10> */
.L_x_47:
[----:B------:R-:W-:Y:S05]  /*2d40*/  BSYNC B1 ;  /* 0x0000000000017941 */ /* 0x000fea0003800000 */
.L_x_46:
[----:B0----5:R-:W-:Y:S01]  /*2d50*/  HADD2.F32 R12, -RZ, R18.H0_H0 ;  /* 0x20000012ff0c7230 */ /* 0x021fe20000004100 */
        /* <DEDUP_REMOVED lines=9> */
.L_x_49:
[----:B------:R-:W-:Y:S05]  /*2df0*/  BSYNC B1 ;  /* 0x0000000000017941 */ /* 0x000fea0003800000 */
.L_x_48:
        /* <DEDUP_REMOVED lines=9> */
.L_x_51:
[----:B------:R-:W-:Y:S05]  /*2e90*/  BSYNC B1 ;  /* 0x0000000000017941 */ /* 0x000fea0003800000 */
.L_x_50:
[----:B0----5:R-:W-:Y:S01]  /*2ea0*/  HADD2.F32 R12, -RZ, R18.H0_H0 ;  /* 0x20000012ff0c7230 */ /* 0x021fe20000004100 */
        /* <DEDUP_REMOVED lines=8> */
.L_x_53:
[----:B------:R-:W-:Y:S05]  /*2f30*/  BSYNC B1 ;  /* 0x0000000000017941 */ /* 0x000fea0003800000 */
.L_x_52:
        /* <DEDUP_REMOVED lines=10> */
.L_x_55:
[----:B------:R-:W-:Y:S05]  /*2fe0*/  BSYNC B1 ;  /* 0x0000000000017941 */ /* 0x000fea0003800000 */
.L_x_54:
        /* <DEDUP_REMOVED lines=10> */
.L_x_57:
[----:B------:R-:W-:Y:S05]  /*3090*/  BSYNC B1 ;  /* 0x0000000000017941 */ /* 0x000fea0003800000 */
.L_x_56:
        /* <DEDUP_REMOVED lines=9> */
.L_x_59:
[----:B------:R-:W-:Y:S05]  /*3130*/  BSYNC B1 ;  /* 0x0000000000017941 */ /* 0x000fea0003800000 */
.L_x_58:
        /* <DEDUP_REMOVED lines=9> */
.L_x_61:
[----:B------:R-:W-:Y:S05]  /*31d0*/  BSYNC B1 ;  /* 0x0000000000017941 */ /* 0x000fea0003800000 */
.L_x_60:
        /* <DEDUP_REMOVED lines=10> */
.L_x_63:
[----:B------:R-:W-:Y:S05]  /*3280*/  BSYNC B1 ;  /* 0x0000000000017941 */ /* 0x000fea0003800000 */
.L_x_62:
        /* <DEDUP_REMOVED lines=10> */
.L_x_65:
[----:B------:R-:W-:Y:S05]  /*3330*/  BSYNC B1 ;  /* 0x0000000000017941 */ /* 0x000fea0003800000 */
.L_x_64:
        /* <DEDUP_REMOVED lines=9> */
.L_x_67:
[----:B------:R-:W-:Y:S05]  /*33d0*/  BSYNC B1 ;  /* 0x0000000000017941 */ /* 0x000fea0003800000 */
.L_x_66:
        /* <DEDUP_REMOVED lines=9> */
.L_x_69:
[----:B------:R-:W-:Y:S05]  /*3470*/  BSYNC B1 ;  /* 0x0000000000017941 */ /* 0x000fea0003800000 */
.L_x_68:
        /* <DEDUP_REMOVED lines=10> */
.L_x_71:
[----:B------:R-:W-:Y:S05]  /*3520*/  BSYNC B1 ;  /* 0x0000000000017941 */ /* 0x000fea0003800000 */
.L_x_70:
        /* <DEDUP_REMOVED lines=10> */
.L_x_73:
[----:B------:R-:W-:Y:S05]  /*35d0*/  BSYNC B1 ;  /* 0x0000000000017941 */ /* 0x000fea0003800000 */
.L_x_72:
        /* <DEDUP_REMOVED lines=9> */
.L_x_75:
[----:B------:R-:W-:Y:S05]  /*3670*/  BSYNC B1 ;  /* 0x0000000000017941 */ /* 0x000fea0003800000 */
.L_x_74:
        /* <DEDUP_REMOVED lines=9> */
.L_x_77:
[----:B------:R-:W-:Y:S05]  /*3710*/  BSYNC B1 ;  /* 0x0000000000017941 */ /* 0x000fea0003800000 */
.L_x_76:
        /* <DEDUP_REMOVED lines=10> */
.L_x_79:
[----:B------:R-:W-:Y:S05]  /*37c0*/  BSYNC B1 ;  /* 0x0000000000017941 */ /* 0x000fea0003800000 */
.L_x_78:
        /* <DEDUP_REMOVED lines=10> */
.L_x_81:
[----:B------:R-:W-:Y:S05]  /*3870*/  BSYNC B1 ;  /* 0x0000000000017941 */ /* 0x000fea0003800000 */
.L_x_80:
        /* <DEDUP_REMOVED lines=9> */
.L_x_83:
[----:B------:R-:W-:Y:S05]  /*3910*/  BSYNC B1 ;  /* 0x0000000000017941 */ /* 0x000fea0003800000 */
.L_x_82:
        /* <DEDUP_REMOVED lines=9> */
.L_x_85:
[----:B------:R-:W-:Y:S05]  /*39b0*/  BSYNC B1 ;  /* 0x0000000000017941 */ /* 0x000fea0003800000 */
.L_x_84:
        /* <DEDUP_REMOVED lines=10> */
.L_x_87:
[----:B------:R-:W-:Y:S05]  /*3a60*/  BSYNC B1 ;  /* 0x0000000000017941 */ /* 0x000fea0003800000 */
.L_x_86:
        /* <DEDUP_REMOVED lines=10> */
.L_x_89:
[----:B------:R-:W-:Y:S05]  /*3b10*/  BSYNC B1 ;  /* 0x0000000000017941 */ /* 0x000fea0003800000 */
.L_x_88:
        /* <DEDUP_REMOVED lines=9> */
.L_x_91:
[----:B------:R-:W-:Y:S05]  /*3bb0*/  BSYNC B1 ;  /* 0x0000000000017941 */ /* 0x000fea0003800000 */
.L_x_90:
        /* <DEDUP_REMOVED lines=9> */
.L_x_93:
[----:B------:R-:W-:Y:S05]  /*3c50*/  BSYNC B1 ;  /* 0x0000000000017941 */ /* 0x000fea0003800000 */
.L_x_92:
        /* <DEDUP_REMOVED lines=10> */
.L_x_95:
[----:B------:R-:W-:Y:S05]  /*3d00*/  BSYNC B1 ;  /* 0x0000000000017941 */ /* 0x000fea0003800000 */
.L_x_94:
        /* <DEDUP_REMOVED lines=10> */
.L_x_97:
[----:B------:R-:W-:Y:S05]  /*3db0*/  BSYNC B1 ;  /* 0x0000000000017941 */ /* 0x000fea0003800000 */
.L_x_96:
        /* <DEDUP_REMOVED lines=9> */
.L_x_99:
[----:B------:R-:W-:Y:S05]  /*3e50*/  BSYNC B1 ;  /* 0x0000000000017941 */ /* 0x000fea0003800000 */
.L_x_98:
        /* <DEDUP_REMOVED lines=9> */
.L_x_101:
[----:B------:R-:W-:Y:S05]  /*3ef0*/  BSYNC B1 ;  /* 0x0000000000017941 */ /* 0x000fea0003800000 */
.L_x_100:
        /* <DEDUP_REMOVED lines=10> */
.L_x_103:
[----:B------:R-:W-:Y:S05]  /*3fa0*/  BSYNC B1 ;  /* 0x0000000000017941 */ /* 0x000fea0003800000 */
.L_x_102:
        /* <DEDUP_REMOVED lines=10> */
.L_x_105:
[----:B------:R-:W-:Y:S05]  /*4050*/  BSYNC B1 ;  /* 0x0000000000017941 */ /* 0x000fea0003800000 */
.L_x_104:
        /* <DEDUP_REMOVED lines=9> */
.L_x_107:
[----:B------:R-:W-:Y:S05]  /*40f0*/  BSYNC B1 ;  /* 0x0000000000017941 */ /* 0x000fea0003800000 */
.L_x_106:
        /* <DEDUP_REMOVED lines=9> */
.L_x_109:
[----:B------:R-:W-:Y:S05]  /*4190*/  BSYNC B1 ;  /* 0x0000000000017941 */ /* 0x000fea0003800000 */
.L_x_108:
        /* <DEDUP_REMOVED lines=10> */
.L_x_111:
[----:B------:R-:W-:Y:S05]  /*4240*/  BSYNC B1 ;  /* 0x0000000000017941 */ /* 0x000fea0003800000 */
.L_x_110:
        /* <DEDUP_REMOVED lines=10> */
.L_x_113:
[----:B------:R-:W-:Y:S05]  /*42f0*/  BSYNC B1 ;  /* 0x0000000000017941 */ /* 0x000fea0003800000 */
.L_x_112:
        /* <DEDUP_REMOVED lines=9> */
.L_x_115:
[----:B------:R-:W-:Y:S05]  /*4390*/  BSYNC B1 ;  /* 0x0000000000017941 */ /* 0x000fea0003800000 */
.L_x_114:
        /* <DEDUP_REMOVED lines=9> */
.L_x_117:
[----:B------:R-:W-:Y:S05]  /*4430*/  BSYNC B1 ;  /* 0x0000000000017941 */ /* 0x000fea0003800000 */
.L_x_116:
        /* <DEDUP_REMOVED lines=10> */
.L_x_119:
[----:B------:R-:W-:Y:S05]  /*44e0*/  BSYNC B1 ;  /* 0x0000000000017941 */ /* 0x000fea0003800000 */
.L_x_118:
        /* <DEDUP_REMOVED lines=10> */
.L_x_121:
[----:B------:R-:W-:Y:S05]  /*4590*/  BSYNC B1 ;  /* 0x0000000000017941 */ /* 0x000fea0003800000 */
.L_x_120:
[----:B0---45:R-:W-:Y:S01]  /*45a0*/  HADD2.F32 R4, -RZ, R18.H0_H0 ;  /* 0x20000012ff047230 */ /* 0x031fe20000004100 */
        /* <DEDUP_REMOVED lines=8> */
.L_x_123:
[----:B------:R-:W-:Y:S05]  /*4630*/  BSYNC B1 ;  /* 0x0000000000017941 */ /* 0x000fea0003800000 */
.L_x_122:
[----:B0----5:R-:W-:Y:S01]  /*4640*/  HADD2.F32 R4, -RZ, R18.H0_H0 ;  /* 0x20000012ff047230 */ /* 0x021fe20000004100 */
[----:B------:R-:W-:Y:S01]  /*4650*/  ISETP.GT.AND P0, PT, R0, 0x8, P0 ;  /* 0x000000080000780c */ /* 0x000fe20000704270 */
[----:B------:R-:W-:Y:S01]  /*4660*/  @P1 IMAD.MOV.U32 R5, RZ, RZ, R11 ;  /* 0x000000ffff051224 */ /* 0x000fe200078e000b */
[----:B------:R-:W-:Y:S02]  /*4670*/  BSSY B1, `(.L_x_124) ;  /* 0x0000008000017945 */ /* 0x000fe40003800000 */
[----:B------:R-:W-:Y:S01]  /*4680*/  FMUL R3, R4, R73 ;  /* 0x0000004904037220 */ /* 0x000fe20000400000 */
[----:B------:R-:W-:-:S03]  /*4690*/  @P1 IMAD.MOV.U32 R4, RZ, RZ, R10 ;  /* 0x000000ffff041224 */ /* 0x000fc600078e000a */
[----:B------:R-:W-:-:S05]  /*46a0*/  FFMA R3, R70, R72, R3 ;  /* 0x0000004846037223 */ /* 0x000fca0000000003 */
[----:B------:R-:W-:-:S05]  /*46b0*/  F2FP.F16.F32.PACK_AB R3, RZ, R3 ;  /* 0x00000003ff03723e */ /* 0x000fca00000000ff */
[----:B------:R0:W-:Y:S01]  /*46c0*/  @P1 STG.E.U16 desc[UR36][R4.64+0xb0], R3 ;  /* 0x0000b00304001986 */ /* 0x0001e2000c101524 */
[----:B------:R-:W-:Y:S05]  /*46d0*/  @!P0 BRA `(.L_x_125) ;  /* 0x0000000000048947 */ /* 0x000fea0003800000 */
[----:B------:R0:W5:Y:S02]  /*46e0*/  LDG.E.LTC128B.U16 R18, desc[UR36][R6.64+0xb2] ;  /* 0x0000b22406127981 */ /* 0x000164000c1e1520 */
.L_x_125:
[----:B------:R-:W-:Y:S05]  /*46f0*/  BSYNC B1 ;  /* 0x0000000000017941 */ /* 0x000fea0003800000 */
.L_x_124:
[----:B------:R-:W-:Y:S05]  /*4700*/  @!P0 BRA `(.L_x_126) ;  /* 0x0000000c00908947 */ /* 0x000fea0003800000 */
[----:B-----5:R-:W-:-:S05]  /*4710*/  HADD2.F32 R18, -RZ, R18.H0_H0 ;  /* 0x20000012ff127230 */ /* 0x020fca0000004100 */
[----:B------:R-:W-:-:S04]  /*4720*/  FMUL R18, R18, R73 ;  /* 0x0000004912127220 */ /* 0x000fc80000400000 */
[----:B------:R-:W-:-:S05]  /*4730*/  FFMA R18, R71, R72, R18 ;  /* 0x0000004847127223 */ /* 0x000fca0000000012 */
[----:B------:R-:W-:-:S05]  /*4740*/  F2FP.F16.F32.PACK_AB R18, RZ, R18 ;  /* 0x00000012ff12723e */ /* 0x000fca00000000ff */
[----:B------:R0:W-:Y:S01]  /*4750*/  STG.E.U16 desc[UR36][R10.64+0xb2], R18 ;  /* 0x0000b2120a007986 */ /* 0x0001e2000c101524 */
[----:B------:R-:W-:Y:S05]  /*4760*/  BRA `(.L_x_126) ;  /* 0x0000000c00787947 */ /* 0x000fea0003800000 */
.L_x_33:
[----:B------:R-:W-:Y:S01]  /*4770*/  ISETP.GT.AND P3, PT, R3, 0x1, PT ;  /* 0x000000010300780c */ /* 0x000fe20003f64270 */
[----:B------:R-:W-:Y:S01]  /*4780*/  ULDC.64 UR4, c[0x0][0x5c0] ;  /* 0x0001700000047ab9 */ /* 0x000fe20000000a00 */
[-C--:B------:R-:W-:Y:S01]  /*4790*/  FMUL R24, R24, R72.reuse ;  /* 0x0000004818187220 */ /* 0x080fe20000400000 */
[----:B------:R-:W-:Y:S01]  /*47a0*/  LEA R4, P4, R88, UR4, 0x1 ;  /* 0x0000000458047c11 */ /* 0x000fe2000f8808ff */
[-C--:B------:R-:W-:Y:S01]  /*47b0*/  FMUL R25, R25, R72.reuse ;  /* 0x0000004819197220 */ /* 0x080fe20000400000 */
[----:B------:R-:W-:Y:S01]  /*47c0*/  ISETP.GT.AND P0, PT, R0, RZ, P3 ;  /* 0x000000ff0000720c */ /* 0x000fe20001f04270 */
[----:B------:R-:W-:Y:S01]  /*47d0*/  FMUL R26, R26, R72 ;  /* 0x000000481a1a7220 */ /* 0x000fe20000400000 */
[----:B------:R-:W-:Y:S01]  /*47e0*/  F2FP.F16.F32.PACK_AB R24, RZ, R24 ;  /* 0x00000018ff18723e */ /* 0x000fe200000000ff */
[-C--:B------:R-:W-:Y:S01]  /*47f0*/  FMUL R27, R27, R72.reuse ;  /* 0x000000481b1b7220 */ /* 0x080fe20000400000 */
[----:B------:R-:W-:Y:S01]  /*4800*/  LEA.HI.X R5, R88, UR5, R97, 0x1, P4 ;  /* 0x0000000558057c11 */ /* 0x000fe2000a0f0c61 */
[-C--:B------:R-:W-:Y:S01]  /*4810*/  FMUL R28, R28, R72.reuse ;  /* 0x000000481c1c7220 */ /* 0x080fe20000400000 */
[----:B------:R-:W-:Y:S01]  /*4820*/  F2FP.F16.F32.PACK_AB R25, RZ, R25 ;  /* 0x00000019ff19723e */ /* 0x000fe200000000ff */
[-C--:B------:R-:W-:Y:S01]  /*4830*/  FMUL R29, R29, R72.reuse ;  /* 0x000000481d1d7220 */ /* 0x080fe20000400000 */
[----:B------:R-:W-:Y:S01]  /*4840*/  ISETP.GT.AND P2, PT, R0, 0x8, P2 ;  /* 0x000000080000780c */ /* 0x000fe20001744270 */
[----:B------:R-:W-:Y:S01]  /*4850*/  @P1 STG.E.U16 desc[UR36][R4.64], R24 ;  /* 0x0000001804001986 */ /* 0x000fe2000c101524 */
[----:B------:R-:W-:Y:S01]  /*4860*/  ISETP.GT.AND P1, PT, R3, 0x8, PT ;  /* 0x000000080300780c */ /* 0x000fe20003f24270 */
[----:B------:R-:W-:Y:S01]  /*4870*/  FMUL R30, R30, R72 ;  /* 0x000000481e1e7220 */ /* 0x000fe20000400000 */
[C---:B------:R-:W-:Y:S01]  /*4880*/  SHF.L.U64.HI R7, R78.reuse, 0x1, R79 ;  /* 0x000000014e077819 */ /* 0x040fe2000001024f */
[----:B------:R-:W-:Y:S01]  /*4890*/  @P0 STG.E.U16 desc[UR36][R4.64+0x2], R25 ;  /* 0x0000021904000986 */ /* 0x000fe2000c101524 */
[----:B------:R-:W-:Y:S01]  /*48a0*/  LEA R6, P5, R78, R4, 0x1 ;  /* 0x000000044e067211 */ /* 0x000fe200078a08ff */
[-C--:B------:R-:W-:Y:S01]  /*48b0*/  FMUL R31, R31, R72.reuse ;  /* 0x000000481f1f7220 */ /* 0x080fe20000400000 */
[----:B------:R-:W-:Y:S01]  /*48c0*/  ISETP.GT.AND P3, PT, R0, 0x8, P3 ;  /* 0x000000080000780c */ /* 0x000fe20001f64270 */
[-C--:B------:R-:W-:Y:S01]  /*48d0*/  FMUL R32, R32, R72.reuse ;  /* 0x0000004820207220 */ /* 0x080fe20000400000 */
[----:B------:R-:W-:Y:S01]  /*48e0*/  ISETP.GT.AND P0, PT, R3, 0x9, PT ;  /* 0x000000090300780c */ /* 0x000fe20003f04270 */
[----:B------:R-:W-:Y:S01]  /*48f0*/  IMAD.X R7, R7, 0x1, R5, P5 ;  /* 0x0000000107077824 */ /* 0x000fe200028e0605 */
[----:B------:R-:W-:Y:S01]  /*4900*/  ISETP.GT.AND P4, PT, R0, RZ, P1 ;  /* 0x000000ff0000720c */ /* 0x000fe20000f84270 */
[----:B------:R-:W-:Y:S01]  /*4910*/  FMUL R33, R33, R72 ;  /* 0x0000004821217220 */ /* 0x000fe20000400000 */
[----:B------:R-:W-:Y:S01]  /*4920*/  F2FP.F16.F32.PACK_AB R26, RZ, R26 ;  /* 0x0000001aff1a723e */ /* 0x000fe200000000ff */
[-C--:B------:R-:W-:Y:S01]  /*4930*/  FMUL R34, R34, R72.reuse ;  /* 0x0000004822227220 */ /* 0x080fe20000400000 */
[----:B------:R-:W-:Y:S01]  /*4940*/  ISETP.GT.AND P5, PT, R0, RZ, P0 ;  /* 0x000000ff0000720c */ /* 0x000fe200007a4270 */
[----:B------:R-:W-:Y:S01]  /*4950*/  FMUL R35, R35, R72 ;  /* 0x0000004823237220 */ /* 0x000fe20000400000 */
[----:B------:R-:W-:Y:S01]  /*4960*/  F2FP.F16.F32.PACK_AB R27, RZ, R27 ;  /* 0x0000001bff1b723e */ /* 0x000fe200000000ff */
[----:B------:R-:W-:Y:S01]  /*4970*/  @P2 STG.E.U16 desc[UR36][R6.64], R26 ;  /* 0x0000001a06002986 */ /* 0x000fe2000c101524 */
[----:B------:R-:W-:Y:S01]  /*4980*/  F2FP.F16.F32.PACK_AB R28, RZ, R28 ;  /* 0x0000001cff1c723e */ /* 0x000fe200000000ff */
[-C--:B------:R-:W-:Y:S01]  /*4990*/  FMUL R36, R36, R72.reuse ;  /* 0x0000004824247220 */ /* 0x080fe20000400000 */
[C---:B------:R-:W-:Y:S01]  /*49a0*/  ISETP.GT.AND P2, PT, R0.reuse, 0x8, P1 ;  /* 0x000000080000780c */ /* 0x040fe20000f44270 */
[----:B------:R-:W-:Y:S01]  /*49b0*/  @P3 STG.E.U16 desc[UR36][R6.64+0x2], R27 ;  /* 0x0000021b06003986 */ /* 0x000fe2000c101524 */
[----:B------:R-:W-:Y:S01]  /*49c0*/  ISETP.GT.AND P1, PT, R3, 0x10, PT ;  /* 0x000000100300780c */ /* 0x000fe20003f24270 */
[-C--:B------:R-:W-:Y:S01]  /*49d0*/  FMUL R37, R37, R72.reuse ;  /* 0x0000004825257220 */ /* 0x080fe20000400000 */
[----:B------:R-:W-:Y:S01]  /*49e0*/  F2FP.F16.F32.PACK_AB R29, RZ, R29 ;  /* 0x0000001dff1d723e */ /* 0x000fe200000000ff */
[----:B------:R-:W-:Y:S01]  /*49f0*/  @P4 STG.E.U16 desc[UR36][R4.64+0x10], R28 ;  /* 0x0000101c04004986 */ /* 0x000fe2000c101524 */
[----:B------:R-:W-:Y:S01]  /*4a00*/  ISETP.GT.AND P3, PT, R0, 0x8, P0 ;  /* 0x000000080000780c */ /* 0x000fe20000764270 */
[-C--:B------:R-:W-:Y:S01]  /*4a10*/  FMUL R38, R38, R72.reuse ;  /* 0x0000004826267220 */ /* 0x080fe20000400000 */
[----:B------:R-:W-:Y:S01]  /*4a20*/  ISETP.GT.AND P0, PT, R3, 0x11, PT ;  /* 0x000000110300780c */ /* 0x000fe20003f04270 */
[----:B------:R-:W-:Y:S01]  /*4a30*/  @P5 STG.E.U16 desc[UR36][R4.64+0x12], R29 ;  /* 0x0000121d04005986 */ /* 0x000fe2000c101524 */
        /* <DEDUP_REMOVED lines=108> */
[----:B------:R-:W-:-:S02]  /*5100*/  F2FP.F16.F32.PACK_AB R52, RZ, R52 ;  /* 0x00000034ff34723e */ /* 0x000fc400000000ff */
[C---:B------:R-:W-:Y:S01]  /*5110*/  ISETP.GT.AND P2, PT, R0.reuse, 0x8, P1 ;  /* 0x000000080000780c */ /* 0x040fe20000f44270 */
[----:B------:R-:W-:Y:S01]  /*5120*/  @P3 STG.E.U16 desc[UR36][R6.64+0x62], R51 ;  /* 0x0000623306003986 */ /* 0x000fe2000c101524 */
[C---:B------:R-:W-:Y:S02]  /*5130*/  ISETP.GT.AND P1, PT, R3.reuse, 0x40, PT ;  /* 0x000000400300780c */ /* 0x040fe40003f24270 */
[----:B------:R-:W-:Y:S01]  /*5140*/  F2FP.F16.F32.PACK_AB R53, RZ, R53 ;  /* 0x00000035ff35723e */ /* 0x000fe200000000ff */
[----:B------:R-:W-:Y:S01]  /*5150*/  @P4 STG.E.U16 desc[UR36][R4.64+0x70], R52 ;  /* 0x0000703404004986 */ /* 0x000fe2000c101524 */
[C---:B------:R-:W-:Y:S02]  /*5160*/  ISETP.GT.AND P3, PT, R0.reuse, 0x8, P0 ;  /* 0x000000080000780c */ /* 0x040fe40000764270 */
[----:B------:R-:W-:Y:S01]  /*5170*/  ISETP.GT.AND P0, PT, R3, 0x41, PT ;  /* 0x000000410300780c */ /* 0x000fe20003f04270 */
[----:B------:R-:W-:Y:S01]  /*5180*/  @P5 STG.E.U16 desc[UR36][R4.64+0x72], R53 ;  /* 0x0000723504005986 */ /* 0x000fe2000c101524 */
[----:B------:R-:W-:-:S02]  /*5190*/  ISETP.GT.AND P4, PT, R0, RZ, P1 ;  /* 0x000000ff0000720c */ /* 0x000fc40000f84270 */
[C---:B------:R-:W-:Y:S02]  /*51a0*/  ISETP.GT.AND P5, PT, R0.reuse, RZ, P0 ;  /* 0x000000ff0000720c */ /* 0x040fe400007a4270 */
[----:B------:R-:W-:Y:S02]  /*51b0*/  F2FP.F16.F32.PACK_AB R54, RZ, R54 ;  /* 0x00000036ff36723e */ /* 0x000fe400000000ff */
[----:B------:R-:W-:Y:S02]  /*51c0*/  F2FP.F16.F32.PACK_AB R55, RZ, R55 ;  /* 0x00000037ff37723e */ /* 0x000fe400000000ff */
[----:B------:R-:W-:Y:S01]  /*51d0*/  F2FP.F16.F32.PACK_AB R56, RZ, R56 ;  /* 0x00000038ff38723e */ /* 0x000fe200000000ff */
[----:B------:R-:W-:Y:S01]  /*51e0*/  @P2 STG.E.U16 desc[UR36][R6.64+0x70], R54 ;  /* 0x0000703606002986 */ /* 0x000fe2000c101524 */
[----:B------:R-:W-:Y:S02]  /*51f0*/  F2FP.F16.F32.PACK_AB R57, RZ, R57 ;  /* 0x00000039ff39723e */ /* 0x000fe400000000ff */
[C---:B------:R-:W-:Y:S01]  /*5200*/  ISETP.GT.AND P1, PT, R0.reuse, 0x8, P1 ;  /* 0x000000080000780c */ /* 0x040fe20000f24270 */
[----:B------:R-:W-:Y:S01]  /*5210*/  @P3 STG.E.U16 desc[UR36][R6.64+0x72], R55 ;  /* 0x0000723706003986 */ /* 0x000fe2000c101524 */
[----:B------:R-:W-:-:S02]  /*5220*/  ISETP.GT.AND P2, PT, R0, 0x8, P0 ;  /* 0x000000080000780c */ /* 0x000fc40000744270 */
[----:B------:R-:W-:Y:S01]  /*5230*/  F2FP.F16.F32.PACK_AB R58, RZ, R58 ;  /* 0x0000003aff3a723e */ /* 0x000fe200000000ff */
[----:B------:R-:W-:Y:S01]  /*5240*/  @P4 STG.E.U16 desc[UR36][R4.64+0x80], R56 ;  /* 0x0000803804004986 */ /* 0x000fe2000c101524 */
[C---:B------:R-:W-:Y:S02]  /*5250*/  ISETP.GT.AND P4, PT, R3.reuse, 0x48, PT ;  /* 0x000000480300780c */ /* 0x040fe40003f84270 */
[----:B------:R-:W-:Y:S01]  /*5260*/  ISETP.GT.AND P0, PT, R3, 0x49, PT ;  /* 0x000000490300780c */ /* 0x000fe20003f04270 */
[----:B------:R-:W-:Y:S01]  /*5270*/  @P5 STG.E.U16 desc[UR36][R4.64+0x82], R57 ;  /* 0x0000823904005986 */ /* 0x000fe2000c101524 */
[----:B------:R-:W-:Y:S02]  /*5280*/  ISETP.GT.AND P5, PT, R0, RZ, P4 ;  /* 0x000000ff0000720c */ /* 0x000fe400027a4270 */
[----:B------:R-:W-:Y:S01]  /*5290*/  F2FP.F16.F32.PACK_AB R59, RZ, R59 ;  /* 0x0000003bff3b723e */ /* 0x000fe200000000ff */
[----:B------:R-:W-:Y:S01]  /*52a0*/  @P1 STG.E.U16 desc[UR36][R6.64+0x80], R58 ;  /* 0x0000803a06001986 */ /* 0x000fe2000c101524 */
[----:B------:R-:W-:-:S02]  /*52b0*/  F2FP.F16.F32.PACK_AB R60, RZ, R60 ;  /* 0x0000003cff3c723e */ /* 0x000fc400000000ff */
[C---:B------:R-:W-:Y:S01]  /*52c0*/  ISETP.GT.AND P3, PT, R0.reuse, RZ, P0 ;  /* 0x000000ff0000720c */ /* 0x040fe20000764270 */
[----:B------:R-:W-:Y:S01]  /*52d0*/  @P2 STG.E.U16 desc[UR36][R6.64+0x82], R59 ;  /* 0x0000823b06002986 */ /* 0x000fe2000c101524 */
[C---:B------:R-:W-:Y:S02]  /*52e0*/  ISETP.GT.AND P4, PT, R0.reuse, 0x8, P4 ;  /* 0x000000080000780c */ /* 0x040fe40002784270 */
[----:B------:R-:W-:Y:S02]  /*52f0*/  F2FP.F16.F32.PACK_AB R61, RZ, R61 ;  /* 0x0000003dff3d723e */ /* 0x000fe400000000ff */
[----:B------:R-:W-:Y:S01]  /*5300*/  F2FP.F16.F32.PACK_AB R62, RZ, R62 ;  /* 0x0000003eff3e723e */ /* 0x000fe200000000ff */
[----:B------:R-:W-:Y:S01]  /*5310*/  @P5 STG.E.U16 desc[UR36][R4.64+0x90], R60 ;  /* 0x0000903c04005986 */ /* 0x000fe2000c101524 */
[----:B------:R-:W-:Y:S02]  /*5320*/  ISETP.GT.AND P5, PT, R0, 0x8, P0 ;  /* 0x000000080000780c */ /* 0x000fe400007a4270 */
[----:B------:R-:W-:-:S02]  /*5330*/  F2FP.F16.F32.PACK_AB R63, RZ, R63 ;  /* 0x0000003fff3f723e */ /* 0x000fc400000000ff */
[C---:B------:R-:W-:Y:S01]  /*5340*/  ISETP.GT.AND P2, PT, R3.reuse, 0x51, PT ;  /* 0x000000510300780c */ /* 0x040fe20003f44270 */
[----:B------:R-:W-:Y:S01]  /*5350*/  @P3 STG.E.U16 desc[UR36][R4.64+0x92], R61 ;  /* 0x0000923d04003986 */ /* 0x000fe2000c101524 */
[----:B------:R-:W-:Y:S02]  /*5360*/  ISETP.GT.AND P3, PT, R3, 0x50, PT ;  /* 0x000000500300780c */ /* 0x000fe40003f64270 */
[----:B------:R-:W-:Y:S01]  /*5370*/  F2FP.F16.F32.PACK_AB R64, RZ, R64 ;  /* 0x00000040ff40723e */ /* 0x000fe200000000ff */
[----:B------:R-:W-:Y:S01]  /*5380*/  @P4 STG.E.U16 desc[UR36][R6.64+0x90], R62 ;  /* 0x0000903e06004986 */ /* 0x000fe2000c101524 */
[C---:B------:R-:W-:Y:S02]  /*5390*/  ISETP.GT.AND P4, PT, R0.reuse, RZ, P2 ;  /* 0x000000ff0000720c */ /* 0x040fe40001784270 */
[----:B------:R-:W-:Y:S01]  /*53a0*/  F2FP.F16.F32.PACK_AB R65, RZ, R65 ;  /* 0x00000041ff41723e */ /* 0x000fe200000000ff */
[----:B------:R-:W-:Y:S01]  /*53b0*/  @P5 STG.E.U16 desc[UR36][R6.64+0x92], R63 ;  /* 0x0000923f06005986 */ /* 0x000fe2000c101524 */
[----:B------:R-:W-:-:S02]  /*53c0*/  ISETP.GT.AND P5, PT, R0, RZ, P3 ;  /* 0x000000ff0000720c */ /* 0x000fc40001fa4270 */
[C---:B------:R-:W-:Y:S02]  /*53d0*/  ISETP.GT.AND P1, PT, R3.reuse, 0x58, PT ;  /* 0x000000580300780c */ /* 0x040fe40003f24270 */
[----:B------:R-:W-:Y:S02]  /*53e0*/  ISETP.GT.AND P0, PT, R3, 0x59, PT ;  /* 0x000000590300780c */ /* 0x000fe40003f04270 */
[C---:B------:R-:W-:Y:S02]  /*53f0*/  ISETP.GT.AND P3, PT, R0.reuse, 0x8, P3 ;  /* 0x000000080000780c */ /* 0x040fe40001f64270 */
[C---:B------:R-:W-:Y:S02]  /*5400*/  ISETP.GT.AND P2, PT, R0.reuse, 0x8, P2 ;  /* 0x000000080000780c */ /* 0x040fe40001744270 */
[----:B------:R-:W-:Y:S02]  /*5410*/  F2FP.F16.F32.PACK_AB R66, RZ, R66 ;  /* 0x00000042ff42723e */ /* 0x000fe400000000ff */
[----:B------:R-:W-:Y:S01]  /*5420*/  F2FP.F16.F32.PACK_AB R67, RZ, R67 ;  /* 0x00000043ff43723e */ /* 0x000fe200000000ff */
[----:B------:R-:W-:Y:S01]  /*5430*/  @P5 STG.E.U16 desc[UR36][R4.64+0xa0], R64 ;  /* 0x0000a04004005986 */ /* 0x000fe2000c101524 */
[----:B------:R-:W-:-:S02]  /*5440*/  ISETP.GT.AND P5, PT, R0, RZ, P0 ;  /* 0x000000ff0000720c */ /* 0x000fc400007a4270 */
[C---:B------:R-:W-:Y:S01]  /*5450*/  ISETP.GT.AND P0, PT, R0.reuse, 0x8, P0 ;  /* 0x000000080000780c */ /* 0x040fe20000704270 */
[----:B------:R-:W-:Y:S01]  /*5460*/  @P4 STG.E.U16 desc[UR36][R4.64+0xa2], R65 ;  /* 0x0000a24104004986 */ /* 0x000fe2000c101524 */
[C---:B------:R-:W-:Y:S02]  /*5470*/  ISETP.GT.AND P4, PT, R0.reuse, RZ, P1 ;  /* 0x000000ff0000720c */ /* 0x040fe40000f84270 */
[----:B------:R-:W-:Y:S01]  /*5480*/  ISETP.GT.AND P1, PT, R0, 0x8, P1 ;  /* 0x000000080000780c */ /* 0x000fe20000f24270 */
[----:B------:R-:W-:Y:S01]  /*5490*/  @P3 STG.E.U16 desc[UR36][R6.64+0xa0], R66 ;  /* 0x0000a04206003986 */ /* 0x000fe2000c101524 */
[----:B------:R-:W-:Y:S02]  /*54a0*/  F2FP.F16.F32.PACK_AB R68, RZ, R68 ;  /* 0x00000044ff44723e */ /* 0x000fe400000000ff */
[----:B------:R-:W-:Y:S01]  /*54b0*/  F2FP.F16.F32.PACK_AB R69, RZ, R69 ;  /* 0x00000045ff45723e */ /* 0x000fe200000000ff */
[----:B------:R-:W-:Y:S01]  /*54c0*/  @P2 STG.E.U16 desc[UR36][R6.64+0xa2], R67 ;  /* 0x0000a24306002986 */ /* 0x000fe2000c101524 */
[----:B------:R-:W-:-:S02]  /*54d0*/  F2FP.F16.F32.PACK_AB R70, RZ, R70 ;  /* 0x00000046ff46723e */ /* 0x000fc400000000ff */
[----:B------:R-:W-:-:S03]  /*54e0*/  F2FP.F16.F32.PACK_AB R71, RZ, R71 ;  /* 0x00000047ff47723e */ /* 0x000fc600000000ff */
[----:B------:R-:W-:Y:S04]  /*54f0*/  @P4 STG.E.U16 desc[UR36][R4.64+0xb0], R68 ;  /* 0x0000b04404004986 */ /* 0x000fe8000c101524 */
[----:B------:R0:W-:Y:S02]  /*5500*/  @P5 STG.E.U16 desc[UR36][R4.64+0xb2], R69 ;  /* 0x0000b24504005986 */ /* 0x0001e4000c101524 */
[----:B0-----:R-:W-:Y:S02]  /*5510*/  @P1 IMAD.MOV.U32 R4, RZ, RZ, R6 ;  /* 0x000000ffff041224 */ /* 0x001fe400078e0006 */
[----:B------:R-:W-:-:S05]  /*5520*/  @P1 IMAD.MOV.U32 R5, RZ, RZ, R7 ;  /* 0x000000ffff051224 */ /* 0x000fca00078e0007 */
[----:B------:R0:W-:Y:S04]  /*5530*/  @P1 STG.E.U16 desc[UR36][R4.64+0xb0], R70 ;  /* 0x0000b04604001986 */ /* 0x0001e8000c101524 */
[----:B------:R0:W-:Y:S02]  /*5540*/  @P0 STG.E.U16 desc[UR36][R6.64+0xb2], R71 ;  /* 0x0000b24706000986 */ /* 0x0001e4000c101524 */
.L_x_126:
[----:B------:R-:W-:Y:S05]  /*5550*/  BSYNC B0 ;  /* 0x0000000000007941 */ /* 0x000fea0003800000 */
.L_x_32:
[----:B0-----:R-:W2:Y:S01]  /*5560*/  LDL.64 R4, [R1] ;  /* 0x0000000001047983 */ /* 0x001ea20000100a00 */
[----:B------:R-:W-:Y:S01]  /*5570*/  ULDC.64 UR4, c[0x0][0x650] ;  /* 0x0001940000047ab9 */ /* 0x000fe20000000a00 */
[----:B------:R-:W-:Y:S02]  /*5580*/  IMAD.U32 R0, RZ, RZ, UR44 ;  /* 0x0000002cff007e24 */ /* 0x000fe4000f8e00ff */
[----:B------:R-:W-:Y:S02]  /*5590*/  IMAD.MOV.U32 R22, RZ, RZ, -0x1 ;  /* 0xffffffffff167424 */ /* 0x000fe400078e00ff */
[----:B------:R0:W-:Y:S01]  /*55a0*/  SYNCS.ARRIVE.TRANS64.A1T0 RZ, [R0+UR48], RZ ;  /* 0x000000ff00ff79a7 */ /* 0x0001e20008100030 */
[----:B-----5:R-:W-:Y:S02]  /*55b0*/  IMAD.MOV.U32 R18, RZ, RZ, -0x1 ;  /* 0xffffffffff127424 */ /* 0x020fe400078e00ff */
[----:B------:R-:W-:Y:S01]  /*55c0*/  IMAD.MOV.U32 R19, RZ, RZ, -0x1 ;  /* 0xffffffffff137424 */ /* 0x000fe200078e00ff */
[----:B0-----:R-:W-:-:S02]  /*55d0*/  PRMT R0, RZ, 0x7610, R0 ;  /* 0x00007610ff007816 */ /* 0x001fc40000000000 */
[----:B--2---:R-:W-:-:S05]  /*55e0*/  LEA R16, P0, R4, R16, 0x1 ;  /* 0x0000001004107211 */ /* 0x004fca00078008ff */
[----:B------:R-:W-:Y:S01]  /*55f0*/  IMAD.X R17, R82, 0x1, R17, P0 ;  /* 0x0000000152117824 */ /* 0x000fe200000e0611 */
[----:B------:R-:W-:-:S04]  /*5600*/  ISETP.GE.U32.AND P0, PT, R16, UR4, PT ;  /* 0x0000000410007c0c */ /* 0x000fc8000bf06070 */
[----:B------:R-:W-:-:S13]  /*5610*/  ISETP.GE.U32.AND.EX P0, PT, R17, UR5, PT, P0 ;  /* 0x0000000511007c0c */ /* 0x000fda000bf06100 */
[----:B------:R-:W-:Y:S05]  /*5620*/  @P0 BRA `(.L_x_127) ;  /* 0x00000004004c0947 */ /* 0x000fea0003800000 */
[----:B-1----:R-:W0:Y:S01]  /*5630*/  LDC.64 R10, c[0x0][0x628] ;  /* 0x00018a00ff0a7b82 */ /* 0x002e220000000a00 */
[----:B------:R-:W1:Y:S01]  /*5640*/  S2R R12, SR_CTAID.X ;  /* 0x00000000000c7919 */ /* 0x000e620000002500 */
[----:B------:R-:W-:Y:S02]  /*5650*/  IMAD.MOV.U32 R8, RZ, RZ, R16 ;  /* 0x000000ffff087224 */ /* 0x000fe400078e0010 */
[----:B------:R-:W-:Y:S01]  /*5660*/  IMAD.MOV.U32 R9, RZ, RZ, R17 ;  /* 0x000000ffff097224 */ /* 0x000fe200078e0011 */
[----:B------:R-:W2:Y:S03]  /*5670*/  S2R R18, SR_CTAID.Y ;  /* 0x0000000000127919 */ /* 0x000ea60000002600 */
[----:B------:R-:W1:Y:S08]  /*5680*/  LDC R0, c[0x0][0x630] ;  /* 0x00018c00ff007b82 */ /* 0x000e700000000800 */
[----:B------:R-:W1:Y:S01]  /*5690*/  LDC.64 R14, c[0x0][0x620] ;  /* 0x00018800ff0e7b82 */ /* 0x000e620000000a00 */
[----:B0-----:R-:W-:-:S04]  /*56a0*/  ISETP.NE.U32.AND P0, PT, R10, RZ, PT ;  /* 0x000000ff0a00720c */ /* 0x001fc80003f05070 */
[----:B------:R-:W-:-:S13]  /*56b0*/  ISETP.NE.AND.EX P0, PT, R11, RZ, PT, P0 ;  /* 0x000000ff0b00720c */ /* 0x000fda0003f05300 */
[----:B-12---:R-:W-:Y:S05]  /*56c0*/  @!P0 BRA `(.L_x_128) ;  /* 0x0000000000288947 */ /* 0x006fea0003800000 */
[----:B------:R-:W0:Y:S02]  /*56d0*/  LDC R3, c[0x0][0x634] ;  /* 0x00018d00ff037b82 */ /* 0x000e240000000800 */
[----:B0-----:R-:W-:-:S05]  /*56e0*/  IADD3 R3, P0, R16, R3, RZ ;  /* 0x0000000310037210 */ /* 0x001fca0007f1e0ff */
[----:B------:R-:W-:-:S04]  /*56f0*/  IMAD.X R13, RZ, RZ, R17, P0 ;  /* 0x000000ffff0d7224 */ /* 0x000fc800000e0611 */
[----:B------:R-:W-:-:S04]  /*5700*/  IMAD.WIDE.U32 R4, R13, R10, RZ ;  /* 0x0000000a0d047225 */ /* 0x000fc800078e00ff */
[----:B---34-:R-:W-:-:S04]  /*5710*/  IMAD.WIDE.U32 R6, P0, R3, R11, R4 ;  /* 0x0000000b03067225 */ /* 0x018fc80007800004 */
[----:B------:R-:W-:-:S04]  /*5720*/  IMAD.WIDE.U32 R4, R3, R10, RZ ;  /* 0x0000000a03047225 */ /* 0x000fc800078e00ff */
[----:B------:R-:W-:Y:S01]  /*5730*/  IMAD.X R9, RZ, RZ, RZ, P0 ;  /* 0x000000ffff097224 */ /* 0x000fe200000e06ff */
[----:B------:R-:W-:Y:S01]  /*5740*/  IADD3 RZ, P0, R5, R6, RZ ;  /* 0x0000000605ff7210 */ /* 0x000fe20007f1e0ff */
[----:B------:R-:W-:-:S04]  /*5750*/  IMAD.MOV.U32 R8, RZ, RZ, R7 ;  /* 0x000000ffff087224 */ /* 0x000fc800078e0007 */
[----:B------:R-:W-:-:S08]  /*5760*/  IMAD.WIDE.U32.X R8, R13, R11, R8, P0 ;  /* 0x0000000b0d087225 */ /* 0x000fd000000e0408 */
.L_x_128:
[-CC-:B------:R-:W-:Y:S01]  /*5770*/  SHF.R.U64 R19, R8, R0.reuse, R9.reuse ;  /* 0x0000000008137219 */ /* 0x180fe20000001209 */
[----:B------:R-:W0:Y:S01]  /*5780*/  LDC.64 R24, c[0x0][0x640] ;  /* 0x00019000ff187b82 */ /* 0x000e220000000a00 */
[----:B------:R-:W-:Y:S01]  /*5790*/  SHF.R.U32.HI R0, RZ, R0, R9 ;  /* 0x00000000ff007219 */ /* 0x000fe20000011609 */
[----:B------:R-:W-:Y:S01]  /*57a0*/  ULDC UR4, c[0x0][0x150] ;  /* 0x0000540000047ab9 */ /* 0x000fe20000000800 */
[----:B------:R-:W-:Y:S02]  /*57b0*/  IADD3 R3, P0, RZ, -R19, RZ ;  /* 0x80000013ff037210 */ /* 0x000fe40007f1e0ff */
[----:B---34-:R-:W-:-:S03]  /*57c0*/  I2FP.F32.U32 R7, R12 ;  /* 0x0000000c00077245 */ /* 0x018fc60000201000 */
[----:B------:R-:W1:Y:S01]  /*57d0*/  LDC R6, c[0x0][0x618] ;  /* 0x00018600ff067b82 */ /* 0x000e620000000800 */
[----:B------:R-:W-:Y:S02]  /*57e0*/  IMAD.X R5, RZ, RZ, ~R0, P0 ;  /* 0x000000ffff057224 */ /* 0x000fe400000e0e00 */
[----:B------:R-:W-:Y:S01]  /*57f0*/  FMUL R7, R7, UR4 ;  /* 0x0000000407077c20 */ /* 0x000fe20008400000 */
[----:B------:R-:W-:Y:S01]  /*5800*/  ULDC UR4, c[0x0][0x154] ;  /* 0x0000550000047ab9 */ /* 0x000fe20000000800 */
[-C--:B------:R-:W-:Y:S02]  /*5810*/  IMAD R0, R5, R14.reuse, RZ ;  /* 0x0000000e05007224 */ /* 0x080fe400078e02ff */
[C---:B------:R-:W-:Y:S01]  /*5820*/  IMAD.WIDE.U32 R4, R3.reuse, R14, R16 ;  /* 0x0000000e03047225 */ /* 0x040fe200078e0010 */
[----:B------:R-:W2:Y:S01]  /*5830*/  LDC R8, c[0x0][0x608] ;  /* 0x00018200ff087b82 */ /* 0x000ea20000000800 */
[----:B------:R-:W3:Y:S02]  /*5840*/  F2I.U32.TRUNC.NTZ R7, R7 ;  /* 0x0000000700077305 */ /* 0x000ee4000020f000 */
[----:B------:R-:W-:Y:S01]  /*5850*/  IMAD R3, R3, R15, R0 ;  /* 0x0000000f03037224 */ /* 0x000fe200078e0200 */
[----:B------:R-:W-:-:S03]  /*5860*/  I2FP.F32.U32 R0, R18 ;  /* 0x0000001200007245 */ /* 0x000fc60000201000 */
[----:B------:R-:W-:Y:S01]  /*5870*/  IMAD.IADD R3, R5, 0x1, R3 ;  /* 0x0000000105037824 */ /* 0x000fe200078e0203 */
[----:B------:R-:W4:Y:S01]  /*5880*/  LDC R11, c[0x0][0x658] ;  /* 0x00019600ff0b7b82 */ /* 0x000f220000000800 */
[----:B0-----:R-:W-:-:S04]  /*5890*/  ISETP.NE.U32.AND P0, PT, R24, RZ, PT ;  /* 0x000000ff1800720c */ /* 0x001fc80003f05070 */
[----:B------:R-:W-:-:S03]  /*58a0*/  ISETP.NE.AND.EX P0, PT, R25, RZ, PT, P0 ;  /* 0x000000ff1900720c */ /* 0x000fc60003f05300 */
[----:B------:R-:W0:Y:S01]  /*58b0*/  LDC R9, c[0x0][0x144] ;  /* 0x00005100ff097b82 */ /* 0x000e220000000800 */
[-C--:B-1----:R-:W-:Y:S01]  /*58c0*/  SHF.R.U64 R10, R4, R6.reuse, R3 ;  /* 0x00000006040a7219 */ /* 0x082fe20000001203 */
[----:B---3--:R-:W-:Y:S01]  /*58d0*/  IMAD.MOV R7, RZ, RZ, -R7 ;  /* 0x000000ffff077224 */ /* 0x008fe200078e0a07 */
[----:B------:R-:W-:Y:S01]  /*58e0*/  SHF.R.U32.HI R3, RZ, R6, R3 ;  /* 0x00000006ff037219 */ /* 0x000fe20000011603 */
[----:B------:R-:W-:-:S04]  /*58f0*/  FMUL R6, R0, UR4 ;  /* 0x0000000400067c20 */ /* 0x000fc80008400000 */
[----:B------:R-:W1:Y:S01]  /*5900*/  LDC R21, c[0x0][0x148] ;  /* 0x00005200ff157b82 */ /* 0x000e620000000800 */
[----:B------:R3:W0:Y:S01]  /*5910*/  F2I.U32.TRUNC.NTZ R14, R6 ;  /* 0x00000006000e7305 */ /* 0x000622000020f000 */
[-CC-:B--2---:R-:W-:Y:S02]  /*5920*/  SHF.R.U64 R13, R10, R8.reuse, R3.reuse ;  /* 0x000000080a0d7219 */ /* 0x184fe40000001203 */
[----:B------:R-:W-:-:S04]  /*5930*/  SHF.R.U32.HI R0, RZ, R8, R3 ;  /* 0x00000008ff007219 */ /* 0x000fc80000011603 */
[----:B------:R-:W2:Y:S01]  /*5940*/  LDC R20, c[0x0][0x648] ;  /* 0x00019200ff147b82 */ /* 0x000ea20000000800 */
[-CC-:B----4-:R-:W-:Y:S02]  /*5950*/  SHF.R.U64 R15, R13, R11.reuse, R0.reuse ;  /* 0x0000000b0d0f7219 */ /* 0x190fe40000001200 */
[----:B------:R-:W-:-:S03]  /*5960*/  SHF.R.U32.HI R5, RZ, R11, R0 ;  /* 0x0000000bff057219 */ /* 0x000fc60000011600 */
[----:B------:R-:W-:Y:S02]  /*5970*/  IMAD.MOV.U32 R4, RZ, RZ, R15 ;  /* 0x000000ffff047224 */ /* 0x000fe400078e000f */
[----:B------:R-:W4:Y:S01]  /*5980*/  LDC R26, c[0x0][0x638] ;  /* 0x00018e00ff1a7b82 */ /* 0x000f220000000800 */
[----:B0-----:R-:W-:-:S07]  /*5990*/  IMAD R22, R9, R7, R12 ;  /* 0x0000000709167224 */ /* 0x001fce00078e020c */
[----:B------:R-:W0:Y:S08]  /*59a0*/  LDC R27, c[0x0][0x610] ;  /* 0x00018400ff1b7b82 */ /* 0x000e300000000800 */
[----:B------:R-:W0:Y:S01]  /*59b0*/  LDC R28, c[0x0][0x600] ;  /* 0x00018000ff1c7b82 */ /* 0x000e220000000800 */
[----:B-123--:R-:W-:Y:S05]  /*59c0*/  @!P0 BRA `(.L_x_129) ;  /* 0x0000000000288947 */ /* 0x00efea0003800000 */
[----:B------:R-:W1:Y:S02]  /*59d0*/  LDC R0, c[0x0][0x64c] ;  /* 0x00019300ff007b82 */ /* 0x000e640000000800 */
[----:B-1----:R-:W-:-:S05]  /*59e0*/  IADD3 R3, P0, R15, R0, RZ ;  /* 0x000000000f037210 */ /* 0x002fca0007f1e0ff */
        /* <DEDUP_REMOVED lines=8> */
.L_x_129:
[----:B------:R-:W-:Y:S01]  /*5a70*/  ISETP.NE.AND P0, PT, R2, 0x1, PT ;  /* 0x000000010200780c */ /* 0x000fe20003f05270 */
[----:B------:R-:W-:Y:S01]  /*5a80*/  IMAD.MOV R14, RZ, RZ, -R14 ;  /* 0x000000ffff0e7224 */ /* 0x000fe200078e0a0e */
[----:B------:R-:W-:Y:S02]  /*5a90*/  SHF.R.U64 R0, R4, R20, R5 ;  /* 0x0000001404007219 */ /* 0x000fe40000001205 */
[----:B------:R-:W-:Y:S02]  /*5aa0*/  LOP3.LUT R3, R13, R84, RZ, 0xc0, !PT ;  /* 0x000000540d037212 */ /* 0x000fe400078ec0ff */
[----:B------:R-:W-:Y:S01]  /*5ab0*/  LOP3.LUT R5, R10, R83, RZ, 0xc0, !PT ;  /* 0x000000530a057212 */ /* 0x000fe200078ec0ff */
[----:B------:R-:W-:Y:S02]  /*5ac0*/  IMAD.MOV R4, RZ, RZ, -R0 ;  /* 0x000000ffff047224 */ /* 0x000fe400078e0a00 */
[----:B------:R-:W-:Y:S02]  /*5ad0*/  IMAD R3, R80, R0, R3 ;  /* 0x0000000050037224 */ /* 0x000fe400078e0203 */
[----:B----4-:R-:W-:-:S02]  /*5ae0*/  IMAD R0, R4, R26, R15 ;  /* 0x0000001a04007224 */ /* 0x010fc400078e020f */
[----:B------:R-:W-:Y:S02]  /*5af0*/  @P0 IMAD R22, R21, R14, R18 ;  /* 0x0000000e15160224 */ /* 0x000fe400078e0212 */
[----:B------:R-:W-:Y:S02]  /*5b00*/  IMAD.MOV.U32 R4, RZ, RZ, 0x1 ;  /* 0x00000001ff047424 */ /* 0x000fe400078e00ff */
[----:B0-----:R-:W-:Y:S02]  /*5b10*/  IMAD R22, R3, R27, R22 ;  /* 0x0000001b03167224 */ /* 0x001fe400078e0216 */
[----:B------:R-:W-:Y:S01]  /*5b20*/  IMAD R3, R0, R28, R5 ;  /* 0x0000001c00037224 */ /* 0x000fe200078e0205 */
[----:B------:R-:W-:-:S04]  /*5b30*/  PRMT R0, R4, 0x7610, R0 ;  /* 0x0000761004007816 */ /* 0x000fc80000000000 */
[----:B------:R-:W-:Y:S02]  /*5b40*/  SEL R18, R3, R22, !P0 ;  /* 0x0000001603127207 */ /* 0x000fe40004000000 */
[----:B------:R-:W-:-:S07]  /*5b50*/  SEL R22, R22, R3, !P0 ;  /* 0x0000000316167207 */ /* 0x000fce0004000000 */
.L_x_127:
[----:B------:R-:W-:Y:S01]  /*5b60*/  LOP3.LUT P0, RZ, R0, 0xff, RZ, 0xc0, !PT ;  /* 0x000000ff00ff7812 */ /* 0x000fe2000780c0ff */
[----:B------:R-:W-:Y:S01]  /*5b70*/  UIMAD.WIDE.U32 UR4, UR38, -0x33333333, URZ ;  /* 0xcccccccd260478a5 */ /* 0x000fe2000f8e003f */
[----:B------:R-:W-:-:S03]  /*5b80*/  LOP3.LUT R87, R87, 0x1, RZ, 0x3c, !PT ;  /* 0x0000000157577812 */ /* 0x000fc600078e3cff */
[----:B------:R-:W-:-:S04]  /*5b90*/  USHF.R.U32.HI UR4, URZ, 0x2, UR5 ;  /* 0x000000023f047899 */ /* 0x000fc80008011605 */
[----:B------:R-:W-:-:S04]  /*5ba0*/  UIMAD UR38, UR4, -0x5, UR38 ;  /* 0xfffffffb042678a4 */ /* 0x000fc8000f8e0226 */
[----:B------:R-:W-:Y:S08]  /*5bb0*/  @P0 BRA `(.L_x_130) ;  /* 0xffffffb800800947 */ /* 0x000ff0000383ffff */
[----:B------:R-:W-:Y:S05]  /*5bc0*/  EXIT ;  /* 0x000000000000794d */ /* 0x000fea0003800000 */
.L_x_13:
[----:B------:R-:W-:-:S08]  /*5bd0*/  ISETP.NE.AND P0, PT, R14, RZ, PT ;  /* 0x000000ff0e00720c */ /* 0x000fd00003f05270 */
[----:B0-----:R-:W0:-:S00]  /*5be0*/  USETMAXREG.DEALLOC.CTAPOOL 0x28 ;  /* 0x00000028000079c8 */ /* 0x001e0000080e0500 */
[----:B------:R-:W-:Y:S05]  /*5bf0*/  @P0 EXIT ;  /* 0x000000000000094d */ /* 0x000fea0003800000 */
[----:B0-----:R-:W-:Y:S01]  /*5c00*/  LOP3.LUT P0, RZ, R3, 0xff, RZ, 0xc0, !PT ;  /* 0x000000ff03ff7812 */ /* 0x001fe2000780c0ff */
[----:B------:R-:W-:Y:S02]  /*5c10*/  IMAD.MOV.U32 R3, RZ, RZ, 0x1 ;  /* 0x00000001ff037424 */ /* 0x000fe400078e00ff */
[----:B------:R-:W-:-:S10]  /*5c20*/  IMAD.MOV.U32 R8, RZ, RZ, RZ ;  /* 0x000000ffff087224 */ /* 0x000fd400078e00ff */
[----:B------:R-:W-:Y:S05]  /*5c30*/  @!P0 BRA `(.L_x_131) ;  /* 0x0000000c003c8947 */ /* 0x000fea0003800000 */
[----:B------:R-:W-:Y:S01]  /*5c40*/  LOP3.LUT P0, RZ, R4, 0x1f, RZ, 0xc0, !PT ;  /* 0x0000001f04ff7812 */ /* 0x000fe2000780c0ff */
[----:B------:R-:W-:Y:S01]  /*5c50*/  ULDC UR5, c[0x0][0x658] ;  /* 0x0001960000057ab9 */ /* 0x000fe20000000800 */
[----:B------:R-:W-:Y:S01]  /*5c60*/  UMOV UR6, 0xffffffff ;  /* 0xffffffff00067882 */ /* 0x000fe20000000000 */
[----:B------:R-:W-:Y:S01]  /*5c70*/  BSSY B0, `(.L_x_131) ;  /* 0x00000cb000007945 */ /* 0x000fe20003800000 */
[----:B------:R-:W-:Y:S01]  /*5c80*/  USHF.L.U32 UR6, UR6, UR5, URZ ;  /* 0x0000000506067299 */ /* 0x000fe2000800063f */
[C---:B------:R-:W-:Y:S01]  /*5c90*/  ISETP.NE.AND P2, PT, R5.reuse, RZ, PT ;  /* 0x000000ff0500720c */ /* 0x040fe20003f45270 */
[----:B------:R-:W-:Y:S01]  /*5ca0*/  UMOV UR7, 0x1 ;  /* 0x0000000100077882 */ /* 0x000fe20000000000 */
[----:B------:R-:W-:Y:S01]  /*5cb0*/  ISETP.NE.OR P0, PT, R5, RZ, !P0 ;  /* 0x000000ff0500720c */ /* 0x000fe20004705670 */
[----:B------:R-:W-:Y:S01]  /*5cc0*/  IMAD.MOV.U32 R10, RZ, RZ, 0x1 ;  /* 0x00000001ff0a7424 */ /* 0x000fe200078e00ff */
[----:B------:R-:W-:Y:S01]  /*5cd0*/  LOP3.LUT R9, R23, 0x2, RZ, 0xfc, !PT ;  /* 0x0000000217097812 */ /* 0x000fe200078efcff */
[----:B------:R-:W-:Y:S01]  /*5ce0*/  IMAD.MOV.U32 R3, RZ, RZ, 0x1 ;  /* 0x00000001ff037424 */ /* 0x000fe200078e00ff */
[----:B------:R-:W-:Y:S01]  /*5cf0*/  ULDC UR4, c[0x0][0x600] ;  /* 0x0001800000047ab9 */ /* 0x000fe20000000800 */
[----:B------:R-:W-:Y:S01]  /*5d00*/  IMAD.MOV.U32 R8, RZ, RZ, RZ ;  /* 0x000000ffff087224 */ /* 0x000fe200078e00ff */
[----:B------:R-:W-:-:S02]  /*5d10*/  USHF.L.U32 UR13, UR7, UR5, URZ ;  /* 0x00000005070d7299 */ /* 0x000fc4000800063f */
[----:B------:R-:W-:Y:S02]  /*5d20*/  UIADD3 UR21, UR40, 0x1, URZ ;  /* 0x0000000128157890 */ /* 0x000fe4000fffe03f */
[----:B------:R-:W-:Y:S02]  /*5d30*/  UIADD3 UR4, UR4, -0x1, URZ ;  /* 0xffffffff04047890 */ /* 0x000fe4000fffe03f */
[----:B------:R-:W-:Y:S01]  /*5d40*/  ULOP3.LUT UR5, URZ, UR6, URZ, 0x33, !UPT ;  /* 0x000000063f057292 */ /* 0x000fe2000f8e333f */
[----:B------:R-:W-:-:S11]  /*5d50*/  ULDC.64 UR22, c[0x0][0x198] ;  /* 0x0000660000167ab9 */ /* 0x000fd60000000a00 */
.L_x_143:
[----:B------:R-:W-:-:S03]  /*5d60*/  UMOV UR6, 0xffffffff ;  /* 0xffffffff00067882 */ /* 0x000fc60000000000 */
[----:B------:R-:W-:Y:S05]  /*5d70*/  BRA.DIV UR6, `(.L_x_132) ;  /* 0x00000012062c7947 */ /* 0x000fea000b800000 */
[----:B------:R-:W-:-:S13]  /*5d80*/  ELECT P6, URZ, PT ;  /* 0x00000000003f782f */ /* 0x000fda00038c0000 */
.L_x_157:
[----:B------:R-:W0:Y:S01]  /*5d90*/  LDC R4, c[0x0][0x28c] ;  /* 0x0000a300ff047b82 */ /* 0x000e220000000800 */
[----:B------:R-:W-:Y:S01]  /*5da0*/  BSSY B1, `(.L_x_133) ;  /* 0x0000043000017945 */ /* 0x000fe20003800000 */
[----:B0-----:R-:W-:-:S13]  /*5db0*/  ISETP.LT.OR P6, PT, R4, 0x1, !P6 ;  /* 0x000000010400780c */ /* 0x001fda00077c1670 */
[----:B------:R-:W-:Y:S05]  /*5dc0*/  @P6 BRA `(.L_x_134) ;  /* 0x0000000400006947 */ /* 0x000fea0003800000 */
[----:B------:R-:W-:Y:S02]  /*5dd0*/  IMAD.SHL.U32 R22, R22, 0x40, RZ ;  /* 0x0000004016167824 */ /* 0x000fe400078e00ff */
[----:B------:R-:W-:Y:S02]  /*5de0*/  IMAD R18, R18, 0x60, RZ ;  /* 0x0000006012127824 */ /* 0x000fe400078e02ff */
[----:B------:R-:W-:Y:S02]  /*5df0*/  IMAD.MOV.U32 R13, RZ, RZ, RZ ;  /* 0x000000ffff0d7224 */ /* 0x000fe400078e00ff */
[----:B------:R-:W-:Y:S02]  /*5e00*/  IMAD.U32 R14, RZ, RZ, UR21 ;  /* 0x00000015ff0e7e24 */ /* 0x000fe4000f8e00ff */
[----:B------:R-:W-:Y:S02]  /*5e10*/  IMAD.MOV.U32 R4, RZ, RZ, R3 ;  /* 0x000000ffff047224 */ /* 0x000fe400078e0003 */
[----:B------:R-:W-:-:S07]  /*5e20*/  IMAD.MOV.U32 R5, RZ, RZ, R8 ;  /* 0x000000ffff057224 */ /* 0x000fce00078e0008 */
.L_x_138:
[----:B------:R-:W0:Y:S01]  /*5e30*/  S2R R7, SR_CgaCtaId ;  /* 0x0000000000077919 */ /* 0x000e220000008800 */
[----:B------:R-:W-:-:S04]  /*5e40*/  MOV R6, 0x400 ;  /* 0x0000040000067802 */ /* 0x000fc80000000f00 */
[----:B0-----:R-:W-:Y:S02]  /*5e50*/  LEA R12, R7, R6, 0x18 ;  /* 0x00000006070c7211 */ /* 0x001fe400078ec0ff */
[----:B------:R-:W-:Y:S01]  /*5e60*/  SHF.L.U32 R6, R4, 0x1f, RZ ;  /* 0x0000001f04067819 */ /* 0x000fe200000006ff */
[----:B------:R-:W0:Y:S02]  /*5e70*/  @!P2 LDC R7, c[0x0][0x500] ;  /* 0x00014000ff07ab82 */ /* 0x000e240000000800 */
[----:B------:R-:W-:-:S04]  /*5e80*/  IMAD R11, R5, 0x8, R12 ;  /* 0x00000008050b7824 */ /* 0x000fc800078e020c */
[----:B------:R-:W1:Y:S02]  /*5e90*/  SYNCS.PHASECHK.TRANS64.TRYWAIT P1, [R11+URZ+0x28], R6 ;  /* 0x000028060b0075a7 */ /* 0x000e64000802017f */
[----:B-1----:R-:W-:Y:S05]  /*5ea0*/  @!P1 BRA `(.L_x_135) ;  /* 0x0000001000009947 */ /* 0x002fea0003800000 */
.L_x_158:
[----:B-1----:R-:W-:Y:S01]  /*5eb0*/  PRMT R6, R9, 0x9910, RZ ;  /* 0x0000991009067816 */ /* 0x002fe200000000ff */
[----:B0-----:R0:W-:Y:S03]  /*5ec0*/  @!P2 SYNCS.ARRIVE.TRANS64 RZ, [R11+URZ], R7 ;  /* 0x000000070bffa9a7 */ /* 0x0011e6000800003f */
[----:B------:R-:W-:-:S13]  /*5ed0*/  ISETP.NE.AND P1, PT, R6, 0x2, PT ;  /* 0x000000020600780c */ /* 0x000fda0003f25270 */
[----:B0-----:R-:W-:Y:S05]  /*5ee0*/  @P1 BRA `(.L_x_136) ;  /* 0x0000000000041947 */ /* 0x001fea0003800000 */
[----:B------:R-:W-:Y:S01]  /*5ef0*/  BPT.TRAP 0x1 ;  /* 0x000000040000795c */ /* 0x000fe20000300000 */
.L_x_136:
[----:B------:R-:W-:Y:S05]  /*5f00*/  @P0 BRA `(.L_x_137) ;  /* 0x0000000000040947 */ /* 0x000fea0003800000 */
[----:B------:R-:W-:Y:S01]  /*5f10*/  BPT.TRAP 0x1 ;  /* 0x000000040000795c */ /* 0x000fe20000300000 */
.L_x_137:
[--C-:B------:R-:W-:Y:S01]  /*5f20*/  IMAD R6, R5, 0x4000, R12.reuse ;  /* 0x0000400005067824 */ /* 0x100fe200078e020c */
[----:B------:R-:W-:Y:S01]  /*5f30*/  R2UR UR34, R13 ;  /* 0x000000000d2272ca */ /* 0x000fe200000e0000 */
[----:B------:R-:W-:Y:S01]  /*5f40*/  IMAD R12, R5, 0x6000, R12 ;  /* 0x00006000050c7824 */ /* 0x000fe200078e020c */
[----:B------:R-:W-:Y:S01]  /*5f50*/  R2UR UR33, R11 ;  /* 0x000000000b2172ca */ /* 0x000fe200000e0000 */
[----:B------:R-:W-:Y:S01]  /*5f60*/  VIADD R14, R14, 0xffffffff ;  /* 0xffffffff0e0e7836 */ /* 0x000fe20000000000 */
[----:B------:R-:W-:Y:S01]  /*5f70*/  R2UR UR24, R6 ;  /* 0x00000000061872ca */ /* 0x000fe200000e0000 */
[----:B------:R-:W-:Y:S01]  /*5f80*/  UIADD3 UR6, UP0, UR22, 0xf0, URZ ;  /* 0x000000f016067890 */ /* 0x000fe2000ff1e03f */
[----:B------:R-:W-:Y:S01]  /*5f90*/  R2UR UR8, R12 ;  /* 0x000000000c0872ca */ /* 0x000fe200000e0000 */
[----:B------:R-:W-:Y:S01]  /*5fa0*/  UIADD3 UR30, UP1, UR22, 0x1f0, URZ ;  /* 0x000001f0161e7890 */ /* 0x000fe2000ff3e03f */
[----:B------:R-:W-:Y:S01]  /*5fb0*/  R2UR UR36, R19 ;  /* 0x00000000132472ca */ /* 0x000fe200000e0000 */
[----:B------:R-:W-:Y:S01]  /*5fc0*/  UIADD3.X UR7, URZ, UR23, URZ, UP0, !UPT ;  /* 0x000000173f077290 */ /* 0x000fe200087fe43f */
[----:B------:R-:W-:Y:S01]  /*5fd0*/  R2UR UR35, R22 ;  /* 0x00000000162372ca */ /* 0x000fe200000e0000 */
[----:B------:R-:W-:Y:S01]  /*5fe0*/  UIADD3.X UR31, URZ, UR23, URZ, UP1, !UPT ;  /* 0x000000173f1f7290 */ /* 0x000fe20008ffe43f */
[----:B------:R-:W-:Y:S01]  /*5ff0*/  R2UR UR19, R18 ;  /* 0x00000000121372ca */ /* 0x000fe200000e0000 */
[----:B------:R-:W-:Y:S01]  /*6000*/  UIADD3 UR26, UR34, 0x40, URZ ;  /* 0x00000040221a7890 */ /* 0x000fe2000fffe03f */
[----:B------:R-:W-:Y:S01]  /*6010*/  ISETP.GT.AND P3, PT, R14, 0x1, PT ;  /* 0x000000010e00780c */ /* 0x000fe20003f64270 */
[----:B------:R-:W-:Y:S01]  /*6020*/  VIADD R5, R5, 0x1 ;  /* 0x0000000105057836 */ /* 0x000fe20000000000 */
[----:B------:R-:W-:Y:S01]  /*6030*/  UMOV UR14, 0x0 ;  /* 0x00000000000e7882 */ /* 0x000fe20000000000 */
[----:B------:R-:W-:Y:S01]  /*6040*/  UIADD3 UR32, UR24, 0x180, URZ ;  /* 0x0000018018207890 */ /* 0x000fe2000fffe03f */
[----:B------:R-:W-:Y:S01]  /*6050*/  VIADD R13, R13, 0x80 ;  /* 0x000000800d0d7836 */ /* 0x000fe20000000000 */
[----:B------:R-:W-:Y:S01]  /*6060*/  UIADD3 UR24, UR24, 0x2180, URZ ;  /* 0x0000218018187890 */ /* 0x000fe2000fffe03f */
[----:B------:R-:W-:Y:S01]  /*6070*/  ISETP.NE.AND P1, PT, R5, 0x5, PT ;  /* 0x000000050500780c */ /* 0x000fe20003f25270 */
[----:B------:R-:W-:-:S02]  /*6080*/  UIADD3 UR16, UR8, 0x14180, URZ ;  /* 0x0001418008107890 */ /* 0x000fc4000fffe03f */
[----:B------:R-:W-:Y:S01]  /*6090*/  UIADD3 UR8, UR8, 0x17180, URZ ;  /* 0x0001718008087890 */ /* 0x000fe2000fffe03f */
[----:B------:R-:W-:Y:S01]  /*60a0*/  SEL R7, RZ, 0x1, P1 ;  /* 0x00000001ff077807 */ /* 0x000fe20000800000 */
[----:B------:R-:W-:Y:S01]  /*60b0*/  UMOV UR15, 0x10000000 ;  /* 0x10000000000f7882 */ /* 0x000fe20000000000 */
[----:B------:R-:W-:Y:S01]  /*60c0*/  UMOV UR25, UR33 ;  /* 0x0000002100197c82 */ /* 0x000fe20008000000 */
[----:B------:R-:W-:Y:S01]  /*60d0*/  UMOV UR28, UR36 ;  /* 0x00000024001c7c82 */ /* 0x000fe20008000000 */
[----:B------:R-:W-:Y:S01]  /*60e0*/  UMOV UR27, UR35 ;  /* 0x00000023001b7c82 */ /* 0x000fe20008000000 */
[----:B------:R-:W-:Y:S01]  /*60f0*/  UMOV UR17, UR33 ;  /* 0x0000002100117c82 */ /* 0x000fe20008000000 */
[----:B------:R-:W-:Y:S01]  /*6100*/  UMOV UR18, UR34 ;  /* 0x0000002200127c82 */ /* 0x000fe20008000000 */
[----:B------:R-:W-:Y:S01]  /*6110*/  UMOV UR20, UR36 ;  /* 0x0000002400147c82 */ /* 0x000fe20008000000 */
[----:B------:R0:W-:Y:S01]  /*6120*/  UTMALDG.3D [UR32], [UR6], desc[UR14] ;  /* 0x00000e20060075b4 */ /* 0x0001e20008011000 */
[----:B------:R-:W-:Y:S01]  /*6130*/  UMOV UR9, UR33 ;  /* 0x0000002100097c82 */ /* 0x000fe20008000000 */
[----:B------:R-:W-:Y:S01]  /*6140*/  UMOV UR11, UR19 ;  /* 0x00000013000b7c82 */ /* 0x000fe20008000000 */
[----:B------:R-:W-:Y:S01]  /*6150*/  UMOV UR12, UR36 ;  /* 0x00000024000c7c82 */ /* 0x000fe20008000000 */
[----:B------:R-:W-:Y:S01]  /*6160*/  UMOV UR10, UR26 ;  /* 0x0000001a000a7c82 */ /* 0x000fe20008000000 */
[----:B------:R-:W-:-:S02]  /*6170*/  LOP3.LUT R4, R4, R7, RZ, 0x3c, !PT ;  /* 0x0000000704047212 */ /* 0x000fc400078e3cff */
[----:B------:R-:W-:Y:S01]  /*6180*/  SEL R5, R5, RZ, P1 ;  /* 0x000000ff05057207 */ /* 0x000fe20000800000 */
[----:B------:R0:W-:Y:S01]  /*6190*/  UTMALDG.3D [UR24], [UR6], desc[UR14] ;  /* 0x00000e18060075b4 */ /* 0x0001e20008011000 */
[----:B------:R0:W-:Y:S01]  /*61a0*/  UTMALDG.3D [UR16], [UR30], desc[UR14] ;  /* 0x00000e101e0075b4 */ /* 0x0001e20008011000 */
[----:B------:R0:W-:Y:S02]  /*61b0*/  UTMALDG.3D [UR8], [UR30], desc[UR14] ;  /* 0x00000e081e0075b4 */ /* 0x0001e40008011000 */
[----:B0-----:R-:W-:Y:S05]  /*61c0*/  @P3 BRA `(.L_x_138) ;  /* 0xfffffffc00183947 */ /* 0x001fea000383ffff */
.L_x_134:
[----:B------:R-:W-:Y:S05]  /*61d0*/  BSYNC B1 ;  /* 0x0000000000017941 */ /* 0x000fea0003800000 */
.L_x_133:
[----:B------:R-:W2:Y:S01]  /*61e0*/  LDL.64 R20, [R1] ;  /* 0x0000000001147983 */ /* 0x000ea20000100a00 */
[----:B------:R-:W-:Y:S01]  /*61f0*/  LOP3.LUT P4, RZ, R10, 0xff, RZ, 0xc0, !PT ;  /* 0x000000ff0aff7812 */ /* 0x000fe2000788c0ff */
[----:B------:R-:W-:Y:S01]  /*6200*/  VIADD R7, R8, UR40 ;  /* 0x0000002808077c36 */ /* 0x000fe20008000000 */
[----:B------:R-:W-:Y:S01]  /*6210*/  ULDC.64 UR6, c[0x0][0x650] ;  /* 0x0001940000067ab9 */ /* 0x000fe20000000a00 */
[----:B------:R-:W-:Y:S01]  /*6220*/  IMAD.U32 R8, RZ, RZ, UR40 ;  /* 0x00000028ff087e24 */ /* 0x000fe2000f8e00ff */
[----:B------:R-:W-:Y:S01]  /*6230*/  UISETP.GE.U32.AND UP0, UPT, UR40, 0x5, UPT ;  /* 0x000000052800788c */ /* 0x000fe2000bf06070 */
[----:B------:R-:W-:Y:S01]  /*6240*/  BSSY B1, `(.L_x_139) ;  /* 0x000006b000017945 */ /* 0x000fe20003800000 */
[----:B------:R-:W-:Y:S01]  /*6250*/  ISETP.GT.U32.AND P1, PT, R7, 0x4, PT ;  /* 0x000000040700780c */ /* 0x000fe20003f24070 */
[----:B------:R-:W-:Y:S01]  /*6260*/  IMAD.MOV.U32 R22, RZ, RZ, -0x1 ;  /* 0xffffffffff167424 */ /* 0x000fe200078e00ff */
[----:B------:R-:W-:Y:S01]  /*6270*/  PRMT R10, RZ, 0x7610, R10 ;  /* 0x00007610ff0a7816 */ /* 0x000fe2000000000a */
[----:B------:R-:W-:Y:S01]  /*6280*/  IMAD.MOV.U32 R18, RZ, RZ, -0x1 ;  /* 0xffffffffff127424 */ /* 0x000fe200078e00ff */
[----:B------:R-:W-:Y:S01]  /*6290*/  ISETP.LT.U32.AND P1, PT, R8, 0x5, P1 ;  /* 0x000000050800780c */ /* 0x000fe20000f21070 */
[----:B------:R-:W-:Y:S01]  /*62a0*/  IMAD.MOV.U32 R19, RZ, RZ, -0x1 ;  /* 0xffffffffff137424 */ /* 0x000fe200078e00ff */
[----:B------:R-:W-:Y:S01]  /*62b0*/  PLOP3.LUT P3, PT, PT, PT, UP0, 0x80, 0x0 ;  /* 0x000000000000781c */ /* 0x000fe20003f6f008 */
[----:B------:R-:W0:Y:S01]  /*62c0*/  @P4 S2R R5, SR_CgaCtaId ;  /* 0x0000000000054919 */ /* 0x000e220000008800 */
[----:B------:R-:W-:-:S04]  /*62d0*/  @P4 MOV R4, 0x400 ;  /* 0x0000040000044802 */ /* 0x000fc80000000f00 */
[----:B0-----:R-:W-:Y:S01]  /*62e0*/  @P4 LEA R6, R5, R4, 0x18 ;  /* 0x0000000405064211 */ /* 0x001fe200078ec0ff */
[----:B------:R-:W-:Y:S01]  /*62f0*/  IMAD.WIDE.U32 R4, R7, -0x33333333, RZ ;  /* 0xcccccccd07047825 */ /* 0x000fe200078e00ff */
[----:B------:R-:W-:Y:S02]  /*6300*/  SEL R4, RZ, 0x1, !P1 ;  /* 0x00000001ff047807 */ /* 0x000fe40004800000 */
[----:B------:R0:W-:Y:S02]  /*6310*/  @P4 SYNCS.ARRIVE.TRANS64.A1T0 RZ, [R6+URZ+0x88], RZ ;  /* 0x000088ff06ff49a7 */ /* 0x0001e4000810003f */
[----:B------:R-:W-:Y:S02]  /*6320*/  LOP3.LUT R3, R3, R4, RZ, 0x3c, !PT ;  /* 0x0000000403037212 */ /* 0x000fe400078e3cff */
[----:B------:R-:W-:Y:S02]  /*6330*/  PRMT R4, RZ, 0x7610, R4 ;  /* 0x00007610ff047816 */ /* 0x000fe40000000004 */
[----:B0-----:R-:W-:-:S04]  /*6340*/  SHF.R.U32.HI R6, RZ, 0x2, R5 ;  /* 0x00000002ff067819 */ /* 0x001fc80000011605 */
[----:B------:R-:W-:Y:S01]  /*6350*/  @P3 LOP3.LUT R3, R3, 0x1, R6, 0x78, !PT ;  /* 0x0000000103033812 */ /* 0x000fe200078e7806 */
[----:B------:R-:W-:Y:S01]  /*6360*/  IMAD R8, R6, -0x5, R7 ;  /* 0xfffffffb06087824 */ /* 0x000fe200078e0207 */
[----:B--2---:R-:W-:-:S04]  /*6370*/  IADD3 R16, P4, R16, R20, RZ ;  /* 0x0000001410107210 */ /* 0x004fc80007f9e0ff */
[----:B------:R-:W-:Y:S01]  /*6380*/  ISETP.GE.U32.AND P1, PT, R16, UR6, PT ;  /* 0x0000000610007c0c */ /* 0x000fe2000bf26070 */
[----:B------:R-:W-:-:S05]  /*6390*/  IMAD.X R17, R17, 0x1, R0, P4 ;  /* 0x0000000111117824 */ /* 0x000fca00020e0600 */
[----:B------:R-:W-:-:S13]  /*63a0*/  ISETP.GE.U32.AND.EX P1, PT, R17, UR7, PT, P1 ;  /* 0x0000000711007c0c */ /* 0x000fda000bf26110 */
[----:B------:R-:W-:Y:S05]  /*63b0*/  @P1 BRA `(.L_x_140) ;  /* 0x00000004004c1947 */ /* 0x000fea0003800000 */
[----:B------:R-:W0:Y:S01]  /*63c0*/  S2R R12, SR_CTAID.X ;  /* 0x00000000000c7919 */ /* 0x000e220000002500 */
[----:B------:R-:W-:Y:S01]  /*63d0*/  ULDC.64 UR6, c[0x0][0x628] ;  /* 0x00018a0000067ab9 */ /* 0x000fe20000000a00 */
[----:B------:R-:W1:Y:S01]  /*63e0*/  LDC R13, c[0x0][0x144] ;  /* 0x00005100ff0d7b82 */ /* 0x000e620000000800 */
[----:B------:R-:W-:Y:S01]  /*63f0*/  ISETP.NE.U32.AND P1, PT, RZ, UR6, PT ;  /* 0x00000006ff007c0c */ /* 0x000fe2000bf25070 */
[----:B------:R-:W2:Y:S01]  /*6400*/  S2R R11, SR_CTAID.Y ;  /* 0x00000000000b7919 */ /* 0x000ea20000002600 */
[----:B------:R-:W-:Y:S01]  /*6410*/  ULDC UR8, c[0x0][0x150] ;  /* 0x0000540000087ab9 */ /* 0x000fe20000000800 */
[----:B------:R-:W-:Y:S01]  /*6420*/  ULDC UR9, c[0x0][0x630] ;  /* 0x00018c0000097ab9 */ /* 0x000fe20000000800 */
[----:B------:R-:W-:Y:S01]  /*6430*/  ISETP.NE.AND.EX P1, PT, RZ, UR7, PT, P1 ;  /* 0x00000007ff007c0c */ /* 0x000fe2000bf25310 */
[----:B------:R-:W-:Y:S01]  /*6440*/  IMAD.MOV.U32 R4, RZ, RZ, R16 ;  /* 0x000000ffff047224 */ /* 0x000fe200078e0010 */
[----:B0-----:R-:W-:-:S05]  /*6450*/  I2FP.F32.U32 R5, R12 ;  /* 0x0000000c00057245 */ /* 0x001fca0000201000 */
[----:B------:R-:W-:Y:S01]  /*6460*/  FMUL R14, R5, UR8 ;  /* 0x00000008050e7c20 */ /* 0x000fe20008400000 */
[----:B------:R-:W-:-:S05]  /*6470*/  IMAD.MOV.U32 R5, RZ, RZ, R17 ;  /* 0x000000ffff057224 */ /* 0x000fca00078e0011 */
[----:B--2---:R-:W-:Y:S05]  /*6480*/  @!P1 BRA `(.L_x_141) ;  /* 0x0000000000289947 */ /* 0x004fea0003800000 */
[----:B------:R-:W-:Y:S02]  /*6490*/  ULDC UR8, c[0x0][0x634] ;  /* 0x00018d0000087ab9 */ /* 0x000fe40000000800 */
[----:B------:R-:W-:-:S05]  /*64a0*/  IADD3 R5, P1, R16, UR8, RZ ;  /* 0x0000000810057c10 */ /* 0x000fca000ff3e0ff */
[----:B------:R-:W-:-:S04]  /*64b0*/  IMAD.X R15, RZ, RZ, R17, P1 ;  /* 0x000000ffff0f7224 */ /* 0x000fc800008e0611 */
[----:B------:R-:W-:-:S04]  /*64c0*/  IMAD.WIDE.U32 R6, R15, UR6, RZ ;  /* 0x000000060f067c25 */ /* 0x000fc8000f8e00ff */
[----:B------:R-:W-:-:S04]  /*64d0*/  IMAD.WIDE.U32 R6, P1, R5, UR7, R6 ;  /* 0x0000000705067c25 */ /* 0x000fc8000f820006 */
[----:B------:R-:W-:-:S04]  /*64e0*/  IMAD.WIDE.U32 R4, R5, UR6, RZ ;  /* 0x0000000605047c25 */ /* 0x000fc8000f8e00ff */
[----:B------:R-:W-:Y:S01]  /*64f0*/  IMAD.MOV.U32 R4, RZ, RZ, R7 ;  /* 0x000000ffff047224 */ /* 0x000fe200078e0007 */
[----:B------:R-:W-:Y:S01]  /*6500*/  IADD3 RZ, P3, R5, R6, RZ ;  /* 0x0000000605ff7210 */ /* 0x000fe20007f7e0ff */
[----:B------:R-:W-:-:S04]  /*6510*/  IMAD.X R5, RZ, RZ, RZ, P1 ;  /* 0x000000ffff057224 */ /* 0x000fc800008e06ff */
[----:B------:R-:W-:-:S08]  /*6520*/  IMAD.WIDE.U32.X R4, R15, UR7, R4, P3 ;  /* 0x000000070f047c25 */ /* 0x000fd000098e0404 */
.L_x_141:
[--C-:B------:R-:W-:Y:S01]  /*6530*/  SHF.R.U64 R19, R4, UR9, R5.reuse ;  /* 0x0000000904137c19 */ /* 0x100fe20008001205 */
[----:B------:R-:W0:Y:S01]  /*6540*/  F2I.U32.TRUNC.NTZ R14, R14 ;  /* 0x0000000e000e7305 */ /* 0x000e22000020f000 */
[----:B------:R-:W-:Y:S01]  /*6550*/  SHF.R.U32.HI R4, RZ, UR9, R5 ;  /* 0x00000009ff047c19 */ /* 0x000fe20008011605 */
[----:B------:R-:W-:Y:S01]  /*6560*/  ULDC.64 UR6, c[0x0][0x620] ;  /* 0x0001880000067ab9 */ /* 0x000fe20000000a00 */
[----:B------:R-:W-:Y:S01]  /*6570*/  IADD3 R7, P1, RZ, -R19, RZ ;  /* 0x80000013ff077210 */ /* 0x000fe20007f3e0ff */
[----:B------:R-:W-:Y:S01]  /*6580*/  ULDC.64 UR8, c[0x0][0x640] ;  /* 0x0001900000087ab9 */ /* 0x000fe20000000a00 */
[----:B------:R-:W2:Y:S03]  /*6590*/  LDC R18, c[0x0][0x148] ;  /* 0x00005200ff127b82 */ /* 0x000ea60000000800 */
[----:B------:R-:W-:Y:S01]  /*65a0*/  IMAD.X R4, RZ, RZ, ~R4, P1 ;  /* 0x000000ffff047224 */ /* 0x000fe200008e0e04 */
[----:B------:R-:W-:-:S03]  /*65b0*/  ISETP.NE.U32.AND P1, PT, RZ, UR8, PT ;  /* 0x00000008ff007c0c */ /* 0x000fc6000bf25070 */
[----:B------:R-:W-:Y:S01]  /*65c0*/  IMAD R6, R4, UR6, RZ ;  /* 0x0000000604067c24 */ /* 0x000fe2000f8e02ff */
[----:B------:R-:W-:Y:S01]  /*65d0*/  ISETP.NE.AND.EX P1, PT, RZ, UR9, PT, P1 ;  /* 0x00000009ff007c0c */ /* 0x000fe2000bf25310 */
[----:B------:R-:W-:Y:S01]  /*65e0*/  IMAD.WIDE.U32 R4, R7, UR6, R16 ;  /* 0x0000000607047c25 */ /* 0x000fe2000f8e0010 */
[----:B------:R-:W-:-:S03]  /*65f0*/  ULDC UR6, c[0x0][0x618] ;  /* 0x0001860000067ab9 */ /* 0x000fc60000000800 */
[----:B------:R-:W-:Y:S01]  /*6600*/  IMAD R7, R7, UR7, R6 ;  /* 0x0000000707077c24 */ /* 0x000fe2000f8e0206 */
[----:B------:R-:W-:Y:S01]  /*6610*/  ULDC UR7, c[0x0][0x154] ;  /* 0x0000550000077ab9 */ /* 0x000fe20000000800 */
[----:B0-----:R-:W-:Y:S02]  /*6620*/  IMAD.MOV R6, RZ, RZ, -R14 ;  /* 0x000000ffff067224 */ /* 0x001fe400078e0a0e */
[----:B------:R-:W-:Y:S02]  /*6630*/  IMAD.IADD R5, R5, 0x1, R7 ;  /* 0x0000000105057824 */ /* 0x000fe400078e0207 */
[----:B-1----:R-:W-:Y:S01]  /*6640*/  IMAD R12, R13, R6, R12 ;  /* 0x000000060d0c7224 */ /* 0x002fe200078e020c */
[----:B------:R-:W-:Y:S02]  /*6650*/  I2FP.F32.U32 R6, R11 ;  /* 0x0000000b00067245 */ /* 0x000fe40000201000 */
[--C-:B------:R-:W-:Y:S02]  /*6660*/  SHF.R.U64 R13, R4, UR6, R5.reuse ;  /* 0x00000006040d7c19 */ /* 0x100fe40008001205 */
[----:B------:R-:W-:Y:S01]  /*6670*/  SHF.R.U32.HI R4, RZ, UR6, R5 ;  /* 0x00000006ff047c19 */ /* 0x000fe20008011605 */
[----:B------:R-:W-:Y:S01]  /*6680*/  FMUL R6, R6, UR7 ;  /* 0x0000000706067c20 */ /* 0x000fe20008400000 */
[----:B------:R-:W-:-:S02]  /*6690*/  ULDC UR6, c[0x0][0x608] ;  /* 0x0001820000067ab9 */ /* 0x000fc40000000800 */
[--C-:B------:R-:W-:Y:S01]  /*66a0*/  SHF.R.U64 R15, R13, UR6, R4.reuse ;  /* 0x000000060d0f7c19 */ /* 0x100fe20008001204 */
[----:B------:R0:W1:Y:S01]  /*66b0*/  F2I.U32.TRUNC.NTZ R20, R6 ;  /* 0x0000000600147305 */ /* 0x000062000020f000 */
[----:B------:R-:W-:Y:S01]  /*66c0*/  SHF.R.U32.HI R4, RZ, UR6, R4 ;  /* 0x00000006ff047c19 */ /* 0x000fe20008011604 */
[----:B------:R-:W-:-:S03]  /*66d0*/  ULDC UR6, c[0x0][0x658] ;  /* 0x0001960000067ab9 */ /* 0x000fc60000000800 */
[--C-:B------:R-:W-:Y:S02]  /*66e0*/  SHF.R.U64 R14, R15, UR6, R4.reuse ;  /* 0x000000060f0e7c19 */ /* 0x100fe40008001204 */
[----:B------:R-:W-:-:S03]  /*66f0*/  SHF.R.U32.HI R21, RZ, UR6, R4 ;  /* 0x00000006ff157c19 */ /* 0x000fc60008011604 */
[----:B------:R-:W-:Y:S02]  /*6700*/  IMAD.MOV.U32 R4, RZ, RZ, R14 ;  /* 0x000000ffff047224 */ /* 0x000fe400078e000e */
[----:B------:R-:W-:Y:S01]  /*6710*/  IMAD.MOV.U32 R5, RZ, RZ, R21 ;  /* 0x000000ffff057224 */ /* 0x000fe200078e0015 */
[----:B0-----:R-:W-:Y:S06]  /*6720*/  @!P1 BRA `(.L_x_142) ;  /* 0x0000000000289947 */ /* 0x001fec0003800000 */
        /* <DEDUP_REMOVED lines=10> */
.L_x_142:
[----:B------:R-:W-:Y:S01]  /*67d0*/  ISETP.NE.AND P1, PT, R2, 0x1, PT ;  /* 0x000000010200780c */ /* 0x000fe20003f25270 */
[----:B------:R-:W-:Y:S01]  /*67e0*/  ULDC UR6, c[0x0][0x648] ;  /* 0x0001920000067ab9 */ /* 0x000fe20000000800 */
[----:B------:R-:W-:Y:S01]  /*67f0*/  LOP3.LUT R15, R15, UR5, RZ, 0xc0, !PT ;  /* 0x000000050f0f7c12 */ /* 0x000fe2000f8ec0ff */
[----:B-1----:R-:W-:Y:S01]  /*6800*/  IMAD.MOV R20, RZ, RZ, -R20 ;  /* 0x000000ffff147224 */ /* 0x002fe200078e0a14 */
[----:B------:R-:W-:Y:S01]  /*6810*/  SHF.R.U64 R4, R4, UR6, R5 ;  /* 0x0000000604047c19 */ /* 0x000fe20008001205 */
[----:B------:R-:W-:Y:S01]  /*6820*/  ULDC UR6, c[0x0][0x638] ;  /* 0x00018e0000067ab9 */ /* 0x000fe20000000800 */
[----:B------:R-:W-:Y:S01]  /*6830*/  LOP3.LUT R13, R13, UR4, RZ, 0xc0, !PT ;  /* 0x000000040d0d7c12 */ /* 0x000fe2000f8ec0ff */
[----:B------:R-:W-:Y:S02]  /*6840*/  ULDC UR7, c[0x0][0x610] ;  /* 0x0001840000077ab9 */ /* 0x000fe40000000800 */
[----:B------:R-:W-:Y:S02]  /*6850*/  IMAD.MOV R5, RZ, RZ, -R4 ;  /* 0x000000ffff057224 */ /* 0x000fe400078e0a04 */
[----:B------:R-:W-:-:S02]  /*6860*/  IMAD R15, R4, UR13, R15 ;  /* 0x0000000d040f7c24 */ /* 0x000fc4000f8e020f */
[----:B--2---:R-:W-:Y:S02]  /*6870*/  @P1 IMAD R12, R18, R20, R11 ;  /* 0x00000014120c1224 */ /* 0x004fe400078e020b */
[----:B------:R-:W-:Y:S01]  /*6880*/  IMAD R14, R5, UR6, R14 ;  /* 0x00000006050e7c24 */ /* 0x000fe2000f8e020e */
[----:B------:R-:W-:Y:S01]  /*6890*/  ULDC UR6, c[0x0][0x600] ;  /* 0x0001800000067ab9 */ /* 0x000fe20000000800 */
[----:B------:R-:W-:Y:S02]  /*68a0*/  IMAD R12, R15, UR7, R12 ;  /* 0x000000070f0c7c24 */ /* 0x000fe4000f8e020c */
[----:B------:R-:W-:Y:S02]  /*68b0*/  IMAD R5, R14, UR6, R13 ;  /* 0x000000060e057c24 */ /* 0x000fe4000f8e020d */
[----:B------:R-:W-:-:S03]  /*68c0*/  IMAD.MOV.U32 R4, RZ, RZ, 0x1 ;  /* 0x00000001ff047424 */ /* 0x000fc600078e00ff */
[----:B------:R-:W-:Y:S02]  /*68d0*/  SEL R18, R5, R12, !P1 ;  /* 0x0000000c05127207 */ /* 0x000fe40004800000 */
[----:B------:R-:W-:-:S07]  /*68e0*/  SEL R22, R12, R5, !P1 ;  /* 0x000000050c167207 */ /* 0x000fce0004800000 */
.L_x_140:
[----:B------:R-:W-:Y:S05]  /*68f0*/  BSYNC B1 ;  /* 0x0000000000017941 */ /* 0x000fea0003800000 */
.L_x_139:
[----:B------:R-:W-:-:S13]  /*6900*/  LOP3.LUT P1, RZ, R4, 0xff, RZ, 0xc0, !PT ;  /* 0x000000ff04ff7812 */ /* 0x000fda000782c0ff */
[----:B------:R-:W-:Y:S05]  /*6910*/  @P1 BRA `(.L_x_143) ;  /* 0xfffffff400101947 */ /* 0x000fea000383ffff */
[----:B------:R-:W-:Y:S05]  /*6920*/  BSYNC B0 ;  /* 0x0000000000007941 */ /* 0x000fea0003800000 */
.L_x_131:
[----:B------:R-:W-:-:S03]  /*6930*/  UMOV UR6, 0xffffffff ;  /* 0xffffffff00067882 */ /* 0x000fc60000000000 */
[----:B------:R-:W-:Y:S05]  /*6940*/  BRA.DIV UR6, `(.L_x_144) ;  /* 0x00000006066c7947 */ /* 0x000fea000b800000 */
[----:B------:R-:W-:-:S13]  /*6950*/  ELECT P6, URZ, PT ;  /* 0x00000000003f782f */ /* 0x000fda00038c0000 */
.L_x_161:
[----:B------:R-:W-:Y:S04]  /*6960*/  BSSY B0, `(.L_x_145) ;  /* 0x0000034000007945 */ /* 0x000fe80003800000 */
[----:B------:R-:W-:Y:S05]  /*6970*/  @!P6 BRA `(.L_x_146) ;  /* 0x0000000000c8e947 */ /* 0x000fea0003800000 */
[----:B------:R-:W-:-:S04]  /*6980*/  LOP3.LUT R23, R23, 0x2, RZ, 0xfc, !PT ;  /* 0x0000000217177812 */ /* 0x000fc800078efcff */
[----:B------:R-:W-:-:S13]  /*6990*/  ISETP.NE.AND P0, PT, R23, 0x3, PT ;  /* 0x000000031700780c */ /* 0x000fda0003f05270 */
[----:B------:R-:W-:Y:S05]  /*69a0*/  @!P0 BRA `(.L_x_147) ;  /* 0x0000000000048947 */ /* 0x000fea0003800000 */
[----:B------:R-:W-:Y:S01]  /*69b0*/  BPT.TRAP 0x1 ;  /* 0x000000040000795c */ /* 0x000fe20000300000 */
.L_x_147:
[----:B------:R-:W0:Y:S01]  /*69c0*/  S2R R5, SR_CgaCtaId ;  /* 0x0000000000057919 */ /* 0x000e220000008800 */
[----:B------:R-:W-:Y:S02]  /*69d0*/  MOV R0, 0x400 ;  /* 0x0000040000007802 */ /* 0x000fe40000000f00 */
[----:B------:R-:W-:Y:S02]  /*69e0*/  SHF.L.U32 R2, R3, 0x1f, RZ ;  /* 0x0000001f03027819 */ /* 0x000fe400000006ff */
[----:B0-----:R-:W-:-:S05]  /*69f0*/  LEA R5, R5, R0, 0x18 ;  /* 0x0000000005057211 */ /* 0x001fca00078ec0ff */
[----:B------:R-:W-:-:S04]  /*6a00*/  VIADD R5, R5, 0x28 ;  /* 0x0000002805057836 */ /* 0x000fc80000000000 */
[C---:B------:R-:W-:Y:S02]  /*6a10*/  IMAD R7, R8.reuse, 0x8, R5 ;  /* 0x0000000808077824 */ /* 0x040fe400078e0205 */
[----:B------:R-:W-:Y:S02]  /*6a20*/  VIADD R8, R8, 0x1 ;  /* 0x0000000108087836 */ /* 0x000fe40000000000 */
[----:B------:R-:W0:Y:S03]  /*6a30*/  SYNCS.PHASECHK.TRANS64.TRYWAIT P0, [R7+URZ], R2 ;  /* 0x00000002070075a7 */ /* 0x000e26000800017f */
[----:B------:R-:W-:-:S04]  /*6a40*/  ISETP.NE.AND P1, PT, R8, 0x5, PT ;  /* 0x000000050800780c */ /* 0x000fc80003f25270 */
[----:B------:R-:W-:Y:S02]  /*6a50*/  SEL R0, RZ, 0x1, P1 ;  /* 0x00000001ff007807 */ /* 0x000fe40000800000 */
[----:B------:R-:W-:Y:S02]  /*6a60*/  SEL R8, R8, RZ, P1 ;  /* 0x000000ff08087207 */ /* 0x000fe40000800000 */
[----:B------:R-:W-:-:S03]  /*6a70*/  LOP3.LUT R9, R3, R0, RZ, 0x3c, !PT ;  /* 0x0000000003097212 */ /* 0x000fc600078e3cff */
[----:B------:R-:W-:Y:S01]  /*6a80*/  IMAD R6, R8, 0x8, R5 ;  /* 0x0000000808067824 */ /* 0x000fe200078e0205 */
[----:B------:R-:W-:Y:S01]  /*6a90*/  SHF.L.U32 R3, R9, 0x1f, RZ ;  /* 0x0000001f09037819 */ /* 0x000fe200000006ff */
[----:B0-----:R-:W-:Y:S06]  /*6aa0*/  @!P0 BRA `(.L_x_148) ;  /* 0x0000000400348947 */ /* 0x001fec0003800000 */
.L_x_162:
[----:B------:R-:W1:Y:S01]  /*6ab0*/  SYNCS.PHASECHK.TRANS64.TRYWAIT P0, [R6+URZ], R3 ;  /* 0x00000003060075a7 */ /* 0x000e62000800017f */
[----:B------:R-:W-:-:S05]  /*6ac0*/  VIADD R0, R8, 0x1 ;  /* 0x0000000108007836 */ /* 0x000fca0000000000 */
[----:B------:R-:W-:-:S04]  /*6ad0*/  ISETP.NE.AND P1, PT, R0, 0x5, PT ;  /* 0x000000050000780c */ /* 0x000fc80003f25270 */
[----:B0-----:R-:W-:Y:S02]  /*6ae0*/  SEL R2, RZ, 0x1, P1 ;  /* 0x00000001ff027807 */ /* 0x001fe40000800000 */
[----:B------:R-:W-:Y:S02]  /*6af0*/  SEL R0, R0, RZ, P1 ;  /* 0x000000ff00007207 */ /* 0x000fe40000800000 */
[----:B------:R-:W-:-:S03]  /*6b00*/  LOP3.LUT R9, R9, R2, RZ, 0x3c, !PT ;  /* 0x0000000209097212 */ /* 0x000fc600078e3cff */
[----:B------:R-:W-:Y:S01]  /*6b10*/  IMAD R7, R0, 0x8, R5 ;  /* 0x0000000800077824 */ /* 0x000fe200078e0205 */
[----:B------:R-:W-:Y:S01]  /*6b20*/  SHF.L.U32 R4, R9, 0x1f, RZ ;  /* 0x0000001f09047819 */ /* 0x000fe200000006ff */
[----:B-1----:R-:W-:Y:S06]  /*6b30*/  @!P0 BRA `(.L_x_149) ;  /* 0x0000000400248947 */ /* 0x002fec0003800000 */
.L_x_163:
[----:B------:R-:W1:Y:S01]  /*6b40*/  SYNCS.PHASECHK.TRANS64.TRYWAIT P0, [R7+URZ], R4 ;  /* 0x00000004070075a7 */ /* 0x000e62000800017f */
[----:B------:R-:W-:-:S05]  /*6b50*/  VIADD R0, R0, 0x1 ;  /* 0x0000000100007836 */ /* 0x000fca0000000000 */
[----:B------:R-:W-:-:S04]  /*6b60*/  ISETP.NE.AND P1, PT, R0, 0x5, PT ;  /* 0x000000050000780c */ /* 0x000fc80003f25270 */
[----:B------:R-:W-:Y:S02]  /*6b70*/  SEL R2, RZ, 0x1, P1 ;  /* 0x00000001ff027807 */ /* 0x000fe40000800000 */
[----:B------:R-:W-:Y:S02]  /*6b80*/  SEL R0, R0, RZ, P1 ;  /* 0x000000ff00007207 */ /* 0x000fe40000800000 */
[----:B------:R-:W-:-:S03]  /*6b90*/  LOP3.LUT R9, R9, R2, RZ, 0x3c, !PT ;  /* 0x0000000209097212 */ /* 0x000fc600078e3cff */
[----:B0-----:R-:W-:Y:S01]  /*6ba0*/  IMAD R6, R0, 0x8, R5 ;  /* 0x0000000800067824 */ /* 0x001fe200078e0205 */
[----:B------:R-:W-:Y:S01]  /*6bb0*/  SHF.L.U32 R3, R9, 0x1f, RZ ;  /* 0x0000001f09037819 */ /* 0x000fe200000006ff */
[----:B-1----:R-:W-:Y:S06]  /*6bc0*/  @!P0 BRA `(.L_x_150) ;  /* 0x0000000400148947 */ /* 0x002fec0003800000 */
.L_x_164:
[----:B------:R-:W1:Y:S01]  /*6bd0*/  SYNCS.PHASECHK.TRANS64.TRYWAIT P0, [R6+URZ], R3 ;  /* 0x00000003060075a7 */ /* 0x000e62000800017f */
[----:B------:R-:W-:-:S05]  /*6be0*/  VIADD R0, R0, 0x1 ;  /* 0x0000000100007836 */ /* 0x000fca0000000000 */
[----:B------:R-:W-:-:S04]  /*6bf0*/  ISETP.NE.AND P1, PT, R0, 0x5, PT ;  /* 0x000000050000780c */ /* 0x000fc80003f25270 */
[----:B------:R-:W-:Y:S02]  /*6c00*/  SEL R2, RZ, 0x1, P1 ;  /* 0x00000001ff027807 */ /* 0x000fe40000800000 */
[----:B------:R-:W-:Y:S02]  /*6c10*/  SEL R0, R0, RZ, P1 ;  /* 0x000000ff00007207 */ /* 0x000fe40000800000 */
[----:B------:R-:W-:Y:S01]  /*6c20*/  LOP3.LUT R2, R9, R2, RZ, 0x3c, !PT ;  /* 0x0000000209027212 */ /* 0x000fe200078e3cff */
[----:B-1----:R-:W-:Y:S06]  /*6c30*/  @!P0 BRA `(.L_x_151) ;  /* 0x00000004000c8947 */ /* 0x002fec0003800000 */
.L_x_165:
[----:B------:R-:W-:Y:S01]  /*6c40*/  IMAD R5, R0, 0x8, R5 ;  /* 0x0000000800057824 */ /* 0x000fe200078e0205 */
[----:B------:R-:W-:-:S07]  /*6c50*/  SHF.L.U32 R0, R2, 0x1f, RZ ;  /* 0x0000001f02007819 */ /* 0x000fce00000006ff */
.L_x_152:
[----:B--2---:R2:W3:Y:S02]  /*6c60*/  SYNCS.PHASECHK.TRANS64.TRYWAIT P0, [R5+URZ], R0 ;  /* 0x00000000050075a7 */ /* 0x0044e4000800017f */
[----:B---3--:R-:W-:Y:S05]  /*6c70*/  @!P0 NANOSLEEP.SYNCS 0x989680 ;  /* 0x009896800000895d */ /* 0x008fea0003900000 */
[----:B------:R-:W3:Y:S02]  /*6c80*/  @!P0 SYNCS.PHASECHK.TRANS64 P0, [R5+URZ], R0 ;  /* 0x00000000050085a7 */ /* 0x000ee4000800007f */
[----:B---3--:R-:W-:Y:S05]  /*6c90*/  @!P0 BRA `(.L_x_152) ;  /* 0xfffffffc00f08947 */ /* 0x008fea000383ffff */
.L_x_146:
[----:B------:R-:W-:Y:S05]  /*6ca0*/  BSYNC B0 ;  /* 0x0000000000007941 */ /* 0x000fea0003800000 */
.L_x_145:
[----:B------:R-:W-:Y:S05]  /*6cb0*/  EXIT ;  /* 0x000000000000794d */ /* 0x000fea0003800000 */
.L_x_15:
[----:B0-----:R-:W-:-:S04]  /*6cc0*/  IMAD.U32 R3, RZ, RZ, UR43 ;  /* 0x0000002bff037e24 */ /* 0x001fc8000f8e00ff */
[----:B------:R0:W1:Y:S03]  /*6cd0*/  SYNCS.PHASECHK.TRANS64.TRYWAIT P0, [R3+URZ+-0x8], R0 ;  /* 0xfffff800030075a7 */ /* 0x000066000800017f */
[----:B-1----:R-:W-:Y:S05]  /*6ce0*/  @!P0 NANOSLEEP.SYNCS 0x989680 ;  /* 0x009896800000895d */ /* 0x002fea0003900000 */
[----:B------:R-:W1:Y:S02]  /*6cf0*/  @!P0 SYNCS.PHASECHK.TRANS64 P0, [R3+URZ+-0x8], R0 ;  /* 0xfffff800030085a7 */ /* 0x000e64000800007f */
[----:B-1----:R-:W-:Y:S05]  /*6d00*/  @!P0 BRA `(.L_x_15) ;  /* 0xfffffffc00ec8947 */ /* 0x002fea000383ffff */
[----:B------:R-:W-:Y:S05]  /*6d10*/  BRA `(.L_x_153) ;  /* 0xffffffa800347947 */ /* 0x000fea000383ffff */
.L_x_20:
[----:B-1----:R1:W2:Y:S02]  /*6d20*/  SYNCS.PHASECHK.TRANS64.TRYWAIT P1, [R3+URZ], R0 ;  /* 0x00000000030075a7 */ /* 0x0022a4000802017f */
[----:B--2---:R-:W-:Y:S05]  /*6d30*/  @!P1 NANOSLEEP.SYNCS 0x989680 ;  /* 0x009896800000995d */ /* 0x004fea0003900000 */
[----:B------:R-:W2:Y:S02]  /*6d40*/  @!P1 SYNCS.PHASECHK.TRANS64 P1, [R3+URZ], R0 ;  /* 0x00000000030095a7 */ /* 0x000ea4000802007f */
[----:B--2---:R-:W-:Y:S05]  /*6d50*/  @!P1 BRA `(.L_x_20) ;  /* 0xfffffffc00f09947 */ /* 0x004fea000383ffff */
[----:B------:R-:W-:Y:S05]  /*6d60*/  BRA `(.L_x_19) ;  /* 0xffffffa800a07947 */ /* 0x000fea000383ffff */
.L_x_25:
[----:B-1----:R-:W-:-:S04]  /*6d70*/  IMAD.U32 R4, RZ, RZ, UR4 ;  /* 0x00000004ff047e24 */ /* 0x002fc8000f8e00ff */
[----:B------:R1:W2:Y:S03]  /*6d80*/  SYNCS.PHASECHK.TRANS64.TRYWAIT P1, [R4+URZ], R3 ;  /* 0x00000003040075a7 */ /* 0x0002a6000802017f */
[----:B--2---:R-:W-:Y:S05]  /*6d90*/  @!P1 NANOSLEEP.SYNCS 0x989680 ;  /* 0x009896800000995d */ /* 0x004fea0003900000 */
[----:B------:R-:W2:Y:S02]  /*6da0*/  @!P1 SYNCS.PHASECHK.TRANS64 P1, [R4+URZ], R3 ;  /* 0x00000003040095a7 */ /* 0x000ea4000802007f */
[----:B--2---:R-:W-:Y:S05]  /*6db0*/  @!P1 BRA `(.L_x_25) ;  /* 0xfffffffc00ec9947 */ /* 0x004fea000383ffff */
[----:B------:R-:W-:Y:S05]  /*6dc0*/  BRA `(.L_x_24) ;  /* 0xffffffac00c87947 */ /* 0x000fea000383ffff */
.L_x_31:
[----:B0-----:R-:W-:-:S04]  /*6dd0*/  IMAD.U32 R3, RZ, RZ, UR43 ;  /* 0x0000002bff037e24 */ /* 0x001fc8000f8e00ff */
[----:B------:R0:W1:Y:S03]  /*6de0*/  SYNCS.PHASECHK.TRANS64.TRYWAIT P0, [R3+URZ+0x8], R0 ;  /* 0x00000800030075a7 */ /* 0x000066000800017f */
[----:B-1----:R-:W-:Y:S05]  /*6df0*/  @!P0 NANOSLEEP.SYNCS 0x989680 ;  /* 0x009896800000895d */ /* 0x002fea0003900000 */
[----:B------:R-:W1:Y:S02]  /*6e00*/  @!P0 SYNCS.PHASECHK.TRANS64 P0, [R3+URZ+0x8], R0 ;  /* 0x00000800030085a7 */ /* 0x000e64000800007f */
[----:B-1----:R-:W-:Y:S05]  /*6e10*/  @!P0 BRA `(.L_x_31) ;  /* 0xfffffffc00ec8947 */ /* 0x002fea000383ffff */
[----:B------:R-:W-:Y:S05]  /*6e20*/  BRA `(.L_x_154) ;  /* 0xffffffb400647947 */ /* 0x000fea000383ffff */
.L_x_132:
[----:B------:R-:W-:Y:S01]  /*6e30*/  BSSY B1, `(.L_x_155) ;  /* 0x0000006000017945 */ /* 0x000fe20003800000 */
[----:B------:R-:W-:-:S07]  /*6e40*/  IMAD.MOV.U32 R15, RZ, RZ, -0x1 ;  /* 0xffffffffff0f7424 */ /* 0x000fce00078e00ff */
[----:B-----5:R-:W-:Y:S05]  /*6e50*/  WARPSYNC.COLLECTIVE R15, `(.L_x_156) ;  /* 0x000000000f0c7348 */ /* 0x020fea0003c00000 */
[----:B------:R-:W-:Y:S02]  /*6e60*/  ELECT P6, UR62, PT ;  /* 0x00000000003e782f */ /* 0x000fe400038c0000 */
[----:B------:R-:W-:Y:S01]  /*6e70*/  MOV R14, UR62 ;  /* 0x0000003e000e7c02 */ /* 0x000fe20008000f00 */
[----:B-----5:R-:W-:Y:S10]  /*6e80*/  ENDCOLLECTIVE ;  /* 0x000000000000791b */ /* 0x020ff40003800000 */
.L_x_156:
[----:B------:R-:W-:Y:S05]  /*6e90*/  BSYNC B1 ;  /* 0x0000000000017941 */ /* 0x000fea0003800000 */
.L_x_155:
[----:B------:R-:W-:Y:S05]  /*6ea0*/  BRA `(.L_x_157) ;  /* 0xffffffec00b87947 */ /* 0x000fea000383ffff */
.L_x_135:
[----:B-1----:R1:W2:Y:S02]  /*6eb0*/  SYNCS.PHASECHK.TRANS64.TRYWAIT P1, [R11+URZ+0x28], R6 ;  /* 0x000028060b0075a7 */ /* 0x0022a4000802017f */
[----:B--2---:R-:W-:Y:S05]  /*6ec0*/  @!P1 NANOSLEEP.SYNCS 0x989680 ;  /* 0x009896800000995d */ /* 0x004fea0003900000 */
[----:B------:R-:W2:Y:S02]  /*6ed0*/  @!P1 SYNCS.PHASECHK.TRANS64 P1, [R11+URZ+0x28], R6 ;  /* 0x000028060b0095a7 */ /* 0x000ea4000802007f */
[----:B--2---:R-:W-:Y:S05]  /*6ee0*/  @!P1 BRA `(.L_x_135) ;  /* 0xfffffffc00f09947 */ /* 0x004fea000383ffff */
[----:B------:R-:W-:Y:S05]  /*6ef0*/  BRA `(.L_x_158) ;  /* 0xffffffec00ec7947 */ /* 0x000fea000383ffff */
.L_x_144:
[----:B------:R-:W-:Y:S01]  /*6f00*/  BSSY B0, `(.L_x_159) ;  /* 0x0000006000007945 */ /* 0x000fe20003800000 */
[----:B------:R-:W-:-:S07]  /*6f10*/  IMAD.MOV.U32 R15, RZ, RZ, -0x1 ;  /* 0xffffffffff0f7424 */ /* 0x000fce00078e00ff */
[----:B-----5:R-:W-:Y:S05]  /*6f20*/  WARPSYNC.COLLECTIVE R15, `(.L_x_160) ;  /* 0x000000000f0c7348 */ /* 0x020fea0003c00000 */
[----:B------:R-:W-:Y:S02]  /*6f30*/  ELECT P6, UR62, PT ;  /* 0x00000000003e782f */ /* 0x000fe400038c0000 */
[----:B------:R-:W-:Y:S01]  /*6f40*/  MOV R14, UR62 ;  /* 0x0000003e000e7c02 */ /* 0x000fe20008000f00 */
[----:B-----5:R-:W-:Y:S10]  /*6f50*/  ENDCOLLECTIVE ;  /* 0x000000000000791b */ /* 0x020ff40003800000 */
.L_x_160:
[----:B------:R-:W-:Y:S05]  /*6f60*/  BSYNC B0 ;  /* 0x0000000000007941 */ /* 0x000fea0003800000 */
.L_x_159:
[----:B------:R-:W-:Y:S05]  /*6f70*/  BRA `(.L_x_161) ;  /* 0xfffffff800787947 */ /* 0x000fea000383ffff */
.L_x_148:
[----:B0-----:R0:W1:Y:S02]  /*6f80*/  SYNCS.PHASECHK.TRANS64.TRYWAIT P0, [R7+URZ], R2 ;  /* 0x00000002070075a7 */ /* 0x001064000800017f */
[----:B-1----:R-:W-:Y:S05]  /*6f90*/  @!P0 NANOSLEEP.SYNCS 0x989680 ;  /* 0x009896800000895d */ /* 0x002fea0003900000 */
[----:B------:R-:W1:Y:S02]  /*6fa0*/  @!P0 SYNCS.PHASECHK.TRANS64 P0, [R7+URZ], R2 ;  /* 0x00000002070085a7 */ /* 0x000e64000800007f */
[----:B-1----:R-:W-:Y:S05]  /*6fb0*/  @!P0 BRA `(.L_x_148) ;  /* 0xfffffffc00f08947 */ /* 0x002fea000383ffff */
[----:B------:R-:W-:Y:S05]  /*6fc0*/  BRA `(.L_x_162) ;  /* 0xfffffff800b87947 */ /* 0x000fea000383ffff */
.L_x_149:
[----:B0-----:R0:W1:Y:S02]  /*6fd0*/  SYNCS.PHASECHK.TRANS64.TRYWAIT P0, [R6+URZ], R3 ;  /* 0x00000003060075a7 */ /* 0x001064000800017f */
[----:B-1----:R-:W-:Y:S05]  /*6fe0*/  @!P0 NANOSLEEP.SYNCS 0x989680 ;  /* 0x009896800000895d */ /* 0x002fea0003900000 */
[----:B------:R-:W1:Y:S02]  /*6ff0*/  @!P0 SYNCS.PHASECHK.TRANS64 P0, [R6+URZ], R3 ;  /* 0x00000003060085a7 */ /* 0x000e64000800007f */
[----:B-1----:R-:W-:Y:S05]  /*7000*/  @!P0 BRA `(.L_x_149) ;  /* 0xfffffffc00f08947 */ /* 0x002fea000383ffff */
[----:B------:R-:W-:Y:S05]  /*7010*/  BRA `(.L_x_163) ;  /* 0xfffffff800c87947 */ /* 0x000fea000383ffff */
.L_x_150:
[----:B0-----:R0:W1:Y:S02]  /*7020*/  SYNCS.PHASECHK.TRANS64.TRYWAIT P0, [R7+URZ], R4 ;  /* 0x00000004070075a7 */ /* 0x001064000800017f */
[----:B-1----:R-:W-:Y:S05]  /*7030*/  @!P0 NANOSLEEP.SYNCS 0x989680 ;  /* 0x009896800000895d */ /* 0x002fea0003900000 */
[----:B------:R-:W1:Y:S02]  /*7040*/  @!P0 SYNCS.PHASECHK.TRANS64 P0, [R7+URZ], R4 ;  /* 0x00000004070085a7 */ /* 0x000e64000800007f */
[----:B-1----:R-:W-:Y:S05]  /*7050*/  @!P0 BRA `(.L_x_150) ;  /* 0xfffffffc00f08947 */ /* 0x002fea000383ffff */
[----:B------:R-:W-:Y:S05]  /*7060*/  BRA `(.L_x_164) ;  /* 0xfffffff800d87947 */ /* 0x000fea000383ffff */
.L_x_151:
[----:B-1----:R1:W2:Y:S02]  /*7070*/  SYNCS.PHASECHK.TRANS64.TRYWAIT P0, [R6+URZ], R3 ;  /* 0x00000003060075a7 */ /* 0x0022a4000800017f */
[----:B--2---:R-:W-:Y:S05]  /*7080*/  @!P0 NANOSLEEP.SYNCS 0x989680 ;  /* 0x009896800000895d */ /* 0x004fea0003900000 */
[----:B------:R-:W2:Y:S02]  /*7090*/  @!P0 SYNCS.PHASECHK.TRANS64 P0, [R6+URZ], R3 ;  /* 0x00000003060085a7 */ /* 0x000ea4000800007f */
[----:B--2---:R-:W-:Y:S05]  /*70a0*/  @!P0 BRA `(.L_x_151) ;  /* 0xfffffffc00f08947 */ /* 0x004fea000383ffff */
[----:B------:R-:W-:Y:S05]  /*70b0*/  BRA `(.L_x_165) ;  /* 0xfffffff800e07947 */ /* 0x000fea000383ffff */
.L_x_166:
[----:B------:R-:W-:-:S00]  /*70c0*/  BRA `(.L_x_166) ;  /* 0xfffffffc00fc7947 */ /* 0x000fc0000383ffff */
[----:B------:R-:W-:-:S00]  /*70d0*/  NOP ;  /* 0x0000000000007918 */ /* 0x000fc00000000000 */
        /* <DEDUP_REMOVED lines=10> */
.L_x_167:


//--------------------- .nv.global.init           --------------------------
	.section	.nv.global.init,"aw",@progbits
.nv.global.init:
	.type		$str$22,@object
	.size		$str$22,($str$23 - $str$22)
$str$22:
        /*0000*/ 	.byte	0x6b, 0x5f, 0x74, 0x69, 0x6c, 0x65, 0x5f, 0x63, 0x6f, 0x75, 0x6e, 0x74, 0x20, 0x3e, 0x3d, 0x20
        /*0010*/ 	.byte	0x31, 0x00
	.type		$str$23,@object
	.size		$str$23,(__unnamed_1 - $str$23)
$str$23:
        /*0012*/ 	.byte	0x2f, 0x74, 0x6d, 0x70, 0x2f, 0x63, 0x75, 0x74, 0x6c, 0x61, 0x73, 0x73, 0x5f, 0x73, 0x77, 0x65
        /*0022*/ 	.byte	0x65, 0x70, 0x5f, 0x73, 0x72, 0x63, 0x2f, 0x69, 0x6e, 0x63, 0x6c, 0x75, 0x64, 0x65, 0x2f, 0x63
        /*0032*/ 	.byte	0x75, 0x74, 0x6c, 0x61, 0x73, 0x73, 0x2f, 0x67, 0x65, 0x6d, 0x6d, 0x2f, 0x63, 0x6f, 0x6c, 0x6c
        /*0042*/ 	.byte	0x65, 0x63, 0x74, 0x69, 0x76, 0x65, 0x2f, 0x73, 0x6d, 0x39, 0x30, 0x5f, 0x6d, 0x6d, 0x61, 0x5f
        /*0052*/ 	.byte	0x74, 0x6d, 0x61, 0x5f, 0x67, 0x6d, 0x6d, 0x61, 0x5f, 0x73, 0x73, 0x5f, 0x77, 0x61, 0x72, 0x70
        /*0062*/ 	.byte	0x73, 0x70, 0x65, 0x63, 0x69, 0x61, 0x6c, 0x69, 0x7a, 0x65, 0x64, 0x2e, 0x68, 0x70, 0x70, 0x00
	.type		__unnamed_1,@object
	.size		__unnamed_1,(.L_0 - __unnamed_1)
__unnamed_1:
        /*0072*/ 	.byte	0x76, 0x6f, 0x69, 0x64, 0x20, 0x63, 0x75, 0x74, 0x6c, 0x61, 0x73, 0x73, 0x3a, 0x3a, 0x67, 0x65
        /* <DEDUP_REMOVED lines=179> */
        /*0bb2*/ 	.byte	0x74, 0x69, 0x74, 0x79, 0x5d, 0x00
.L_0:


//--------------------- .nv.shared._ZN7cutlass13device_kernelINS_4gemm6kernel13GemmUniversalIN4cute5tupleIJiiiiEEENS1_10collective13CollectiveMmaINS1_34MainloopSm90TmaGmmaWarpSpecializedILi5ENS5_IJNS4_1CILi1EEESB_SB_EEENS1_32KernelTmaWarpSpecializedPingpongEEENS5_IJNSA_ILi64EEENSA_ILi96EEENSA_ILi128EEEEEENS_6half_tENS5_IJlSB_lEEESJ_SK_NS4_8TiledMMAINS4_8MMA_AtomIJNS4_4SM904GMMA25MMA_64x96x16_F32F16F16_SSILNSO_5MajorE0ELSQ_0ELNSO_7ScaleInE1ELSR_1EEEEEENS4_6LayoutISC_NS5_IJNSA_ILi0EEESV_SV_EEEEENS5_IJNS4_10UnderscoreESY_SY_EEEEENS4_13SM90_TMA_LOADENS4_14ComposedLayoutINS4_7SwizzleILi3ELi4ELi3EEENS4_18smem_ptr_flag_bitsILi16EEENSU_INS5_IJNSA_ILi8EEESF_EEENS5_IJSF_SB_EEEEEEEvNS4_8identityES11_S1B_vS1C_EENS_8epilogue10collective6detail29Sm90TmaWarpSpecializedAdapterINS1F_15DefaultEpilogueISJ_SK_SK_NS1E_6thread17LinearCombinationISJ_Li1EffLNS1J_9ScaleType4KindE0ELNS_15FloatRoundStyleE2ESJ_EENS1_15EpilogueDefaultEEEEEvvEEEEvNT_6ParamsE --------------------------
	.section	.nv.shared._ZN7cutlass13device_kernelINS_4gemm6kernel13GemmUniversalIN4cute5tupleIJiiiiEEENS1_10collective13CollectiveMmaINS1_34MainloopSm90TmaGmmaWarpSpecializedILi5ENS5_IJNS4_1CILi1EEESB_SB_EEENS1_32KernelTmaWarpSpecializedPingpongEEENS5_IJNSA_ILi64EEENSA_ILi96EEENSA_ILi128EEEEEENS_6half_tENS5_IJlSB_lEEESJ_SK_NS4_8TiledMMAINS4_8MMA_AtomIJNS4_4SM904GMMA25MMA_64x96x16_F32F16F16_SSILNSO_5MajorE0ELSQ_0ELNSO_7ScaleInE1ELSR_1EEEEEENS4_6LayoutISC_NS5_IJNSA_ILi0EEESV_SV_EEEEENS5_IJNS4_10UnderscoreESY_SY_EEEEENS4_13SM90_TMA_LOADENS4_14ComposedLayoutINS4_7SwizzleILi3ELi4ELi3EEENS4_18smem_ptr_flag_bitsILi16EEENSU_INS5_IJNSA_ILi8EEESF_EEENS5_IJSF_SB_EEEEEEEvNS4_8identityES11_S1B_vS1C_EENS_8epilogue10collective6detail29Sm90TmaWarpSpecializedAdapterINS1F_15DefaultEpilogueISJ_SK_SK_NS1E_6thread17LinearCombinationISJ_Li1EffLNS1J_9ScaleType4KindE0ELNS_15FloatRoundStyleE2ESJ_EENS1_15EpilogueDefaultEEEEEvvEEEEvNT_6ParamsE,"aw",@nobits
	.sectionflags	@""
	.align	16
	.zero		1024


//--------------------- .nv.shared.reserved.0     --------------------------
	.section	.nv.shared.reserved.0,"aw",@nobits
	.weak		__nv_reservedSMEM_offset_0_alias
	.size		__nv_reservedSMEM_offset_0_alias, 0, 0
	.other		__nv_reservedSMEM_offset_0_alias,@"STO_CUDA_RESERVED_SHARED STV_DEFAULT"
__nv_reservedSMEM_offset_0_alias:
	.zero		0


//--------------------- .nv.global                --------------------------
	.section	.nv.global,"aw",@nobits
.nv.global:
	.type		_ZN40_INTERNAL_fbe12e55_4_k_cu_cafdf758_147494cute1_E,@object
	.size		_ZN40_INTERNAL_fbe12e55_4_k_cu_cafdf758_147494cute1_E,(_ZN40_INTERNAL_fbe12e55_4_k_cu_cafdf758_147494cuda3std3__45__cpo6cbeginE - _ZN40_INTERNAL_fbe12e55_4_k_cu_cafdf758_147494cute1_E)
_ZN40_INTERNAL_fbe12e55_4_k_cu_cafdf758_147494cute1_E:
	.zero		1
	.type		_ZN40_INTERNAL_fbe12e55_4_k_cu_cafdf758_147494cuda3std3__45__cpo6cbeginE,@object
	.size		_ZN40_INTERNAL_fbe12e55_4_k_cu_cafdf758_147494cuda3std3__45__cpo6cbeginE,(_ZN40_INTERNAL_fbe12e55_4_k_cu_cafdf758_147494cuda3std3__48in_placeE - _ZN40_INTERNAL_fbe12e55_4_k_cu_cafdf758_147494cuda3std3__45__cpo6cbeginE)
_ZN40_INTERNAL_fbe12e55_4_k_cu_cafdf758_147494cuda3std3__45__cpo6cbeginE:
	.zero		1
	.type		_ZN40_INTERNAL_fbe12e55_4_k_cu_cafdf758_147494cuda3std3__48in_placeE,@object
	.size		_ZN40_INTERNAL_fbe12e55_4_k_cu_cafdf758_147494cuda3std3__48in_placeE,(_ZN40_INTERNAL_fbe12e55_4_k_cu_cafdf758_147494cuda3std6ranges3__45__cpo9iter_moveE - _ZN40_INTERNAL_fbe12e55_4_k_cu_cafdf758_147494cuda3std3__48in_placeE)
_ZN40_INTERNAL_fbe12e55_4_k_cu_cafdf758_147494cuda3std3__48in_placeE:
	.zero		1
	.type		_ZN40_INTERNAL_fbe12e55_4_k_cu_cafdf758_147494cuda3std6ranges3__45__cpo9iter_moveE,@object
	.size		_ZN40_INTERNAL_fbe12e55_4_k_cu_cafdf758_147494cuda3std6ranges3__45__cpo9iter_moveE,(_ZN40_INTERNAL_fbe12e55_4_k_cu_cafdf758_147494cuda3std3__45__cpo5beginE - _ZN40_INTERNAL_fbe12e55_4_k_cu_cafdf758_147494cuda3std6ranges3__45__cpo9iter_moveE)
_ZN40_INTERNAL_fbe12e55_4_k_cu_cafdf758_147494cuda3std6ranges3__45__cpo9iter_moveE:
	.zero		1
	.type		_ZN40_INTERNAL_fbe12e55_4_k_cu_cafdf758_147494cuda3std3__45__cpo5beginE,@object
	.size		_ZN40_INTERNAL_fbe12e55_4_k_cu_cafdf758_147494cuda3std3__45__cpo5beginE,(_ZN40_INTERNAL_fbe12e55_4_k_cu_cafdf758_147494cuda3std3__442_GLOBAL__N__fbe12e55_4_k_cu_cafdf758_147496ignoreE - _ZN40_INTERNAL_fbe12e55_4_k_cu_cafdf758_147494cuda3std3__45__cpo5beginE)
_ZN40_INTERNAL_fbe12e55_4_k_cu_cafdf758_147494cuda3std3__45__cpo5beginE:
	.zero		1
	.type		_ZN40_INTERNAL_fbe12e55_4_k_cu_cafdf758_147494cuda3std3__442_GLOBAL__N__fbe12e55_4_k_cu_cafdf758_147496ignoreE,@object
	.size		_ZN40_INTERNAL_fbe12e55_4_k_cu_cafdf758_147494cuda3std3__442_GLOBAL__N__fbe12e55_4_k_cu_cafdf758_147496ignoreE,(_ZN40_INTERNAL_fbe12e55_4_k_cu_cafdf758_147494cute7productE - _ZN40_INTERNAL_fbe12e55_4_k_cu_cafdf758_147494cuda3std3__442_GLOBAL__N__fbe12e55_4_k_cu_cafdf758_147496ignoreE)
_ZN40_INTERNAL_fbe12e55_4_k_cu_cafdf758_147494cuda3std3__442_GLOBAL__N__fbe12e55_4_k_cu_cafdf758_147496ignoreE:
	.zero		1
	.type		_ZN40_INTERNAL_fbe12e55_4_k_cu_cafdf758_147494cute7productE,@object
	.size		_ZN40_INTERNAL_fbe12e55_4_k_cu_cafdf758_147494cute7productE,(_ZN40_INTERNAL_fbe12e55_4_k_cu_cafdf758_147494cuda3std3__45__cpo3endE - _ZN40_INTERNAL_fbe12e55_4_k_cu_cafdf758_147494cute7productE)
_ZN40_INTERNAL_fbe12e55_4_k_cu_cafdf758_147494cute7productE:
	.zero		1
	.type		_ZN40_INTERNAL_fbe12e55_4_k_cu_cafdf758_147494cuda3std3__45__cpo3endE,@object
	.size		_ZN40_INTERNAL_fbe12e55_4_k_cu_cafdf758_147494cuda3std3__45__cpo3endE,(_ZN40_INTERNAL_fbe12e55_4_k_cu_cafdf758_147494cuda3std3__419piecewise_constructE - _ZN40_INTERNAL_fbe12e55_4_k_cu_cafdf758_147494cuda3std3__45__cpo3endE)
_ZN40_INTERNAL_fbe12e55_4_k_cu_cafdf758_147494cuda3std3__45__cpo3endE:
	.zero		1
	.type		_ZN40_INTERNAL_fbe12e55_4_k_cu_cafdf758_147494cuda3std3__419piecewise_constructE,@object
	.size		_ZN40_INTERNAL_fbe12e55_4_k_cu_cafdf758_147494cuda3std3__419piecewise_constructE,(_ZN40_INTERNAL_fbe12e55_4_k_cu_cafdf758_147494cuda3std3__45__cpo4cendE - _ZN40_INTERNAL_fbe12e55_4_k_cu_cafdf758_147494cuda3std3__419piecewise_constructE)
_ZN40_INTERNAL_fbe12e55_4_k_cu_cafdf758_147494cuda3std3__419piecewise_constructE:
	.zero		1
	.type		_ZN40_INTERNAL_fbe12e55_4_k_cu_cafdf758_147494cuda3std3__45__cpo4cendE,@object
	.size		_ZN40_INTERNAL_fbe12e55_4_k_cu_cafdf758_147494cuda3std3__45__cpo4cendE,(_ZN40_INTERNAL_fbe12e55_4_k_cu_cafdf758_147494cuda3std6ranges3__45__cpo4swapE - _ZN40_INTERNAL_fbe12e55_4_k_cu_cafdf758_147494cuda3std3__45__cpo4cendE)
_ZN40_INTERNAL_fbe12e55_4_k_cu_cafdf758_147494cuda3std3__45__cpo4cendE:
	.zero		1
	.type		_ZN40_INTERNAL_fbe12e55_4_k_cu_cafdf758_147494cuda3std6ranges3__45__cpo4swapE,@object
	.size		_ZN40_INTERNAL_fbe12e55_4_k_cu_cafdf758_147494cuda3std6ranges3__45__cpo4swapE,(.L_8 - _ZN40_INTERNAL_fbe12e55_4_k_cu_cafdf758_147494cuda3std6ranges3__45__cpo4swapE)
_ZN40_INTERNAL_fbe12e55_4_k_cu_cafdf758_147494cuda3std6ranges3__45__cpo4swapE:
	.zero		1
.L_8:


//--------------------- .nv.constant0._ZN7cutlass13device_kernelINS_4gemm6kernel13GemmUniversalIN4cute5tupleIJiiiiEEENS1_10collective13CollectiveMmaINS1_34MainloopSm90TmaGmmaWarpSpecializedILi5ENS5_IJNS4_1CILi1EEESB_SB_EEENS1_32KernelTmaWarpSpecializedPingpongEEENS5_IJNSA_ILi64EEENSA_ILi96EEENSA_ILi128EEEEEENS_6half_tENS5_IJlSB_lEEESJ_SK_NS4_8TiledMMAINS4_8MMA_AtomIJNS4_4SM904GMMA25MMA_64x96x16_F32F16F16_SSILNSO_5MajorE0ELSQ_0ELNSO_7ScaleInE1ELSR_1EEEEEENS4_6LayoutISC_NS5_IJNSA_ILi0EEESV_SV_EEEEENS5_IJNS4_10UnderscoreESY_SY_EEEEENS4_13SM90_TMA_LOADENS4_14ComposedLayoutINS4_7SwizzleILi3ELi4ELi3EEENS4_18smem_ptr_flag_bitsILi16EEENSU_INS5_IJNSA_ILi8EEESF_EEENS5_IJSF_SB_EEEEEEEvNS4_8identityES11_S1B_vS1C_EENS_8epilogue10collective6detail29Sm90TmaWarpSpecializedAdapterINS1F_15DefaultEpilogueISJ_SK_SK_NS1E_6thread17LinearCombinationISJ_Li1EffLNS1J_9ScaleType4KindE0ELNS_15FloatRoundStyleE2ESJ_EENS1_15EpilogueDefaultEEEEEvvEEEEvNT_6ParamsE --------------------------
	.section	.nv.constant0._ZN7cutlass13device_kernelINS_4gemm6kernel13GemmUniversalIN4cute5tupleIJiiiiEEENS1_10collective13CollectiveMmaINS1_34MainloopSm90TmaGmmaWarpSpecializedILi5ENS5_IJNS4_1CILi1EEESB_SB_EEENS1_32KernelTmaWarpSpecializedPingpongEEENS5_IJNSA_ILi64EEENSA_ILi96EEENSA_ILi128EEEEEENS_6half_tENS5_IJlSB_lEEESJ_SK_NS4_8TiledMMAINS4_8MMA_AtomIJNS4_4SM904GMMA25MMA_64x96x16_F32F16F16_SSILNSO_5MajorE0ELSQ_0ELNSO_7ScaleInE1ELSR_1EEEEEENS4_6LayoutISC_NS5_IJNSA_ILi0EEESV_SV_EEEEENS5_IJNS4_10UnderscoreESY_SY_EEEEENS4_13SM90_TMA_LOADENS4_14ComposedLayoutINS4_7SwizzleILi3ELi4ELi3EEENS4_18smem_ptr_flag_bitsILi16EEENSU_INS5_IJNSA_ILi8EEESF_EEENS5_IJSF_SB_EEEEEEEvNS4_8identityES11_S1B_vS1C_EENS_8epilogue10collective6detail29Sm90TmaWarpSpecializedAdapterINS1F_15DefaultEpilogueISJ_SK_SK_NS1E_6thread17LinearCombinationISJ_Li1EffLNS1J_9ScaleType4KindE0ELNS_15FloatRoundStyleE2ESJ_EENS1_15EpilogueDefaultEEEEEvvEEEEvNT_6ParamsE,"a",@progbits
	.sectionflags	@""
	.align	4
.nv.constant0._ZN7cutlass13device_kernelINS_4gemm6kernel13GemmUniversalIN4cute5tupleIJiiiiEEENS1_10collective13CollectiveMmaINS1_34MainloopSm90TmaGmmaWarpSpecializedILi5ENS5_IJNS4_1CILi1EEESB_SB_EEENS1_32KernelTmaWarpSpecializedPingpongEEENS5_IJNSA_ILi64EEENSA_ILi96EEENSA_ILi128EEEEEENS_6half_tENS5_IJlSB_lEEESJ_SK_NS4_8TiledMMAINS4_8MMA_AtomIJNS4_4SM904GMMA25MMA_64x96x16_F32F16F16_SSILNSO_5MajorE0ELSQ_0ELNSO_7ScaleInE1ELSR_1EEEEEENS4_6LayoutISC_NS5_IJNSA_ILi0EEESV_SV_EEEEENS5_IJNS4_10UnderscoreESY_SY_EEEEENS4_13SM90_TMA_LOADENS4_14ComposedLayoutINS4_7SwizzleILi3ELi4ELi3EEENS4_18smem_ptr_flag_bitsILi16EEENSU_INS5_IJNSA_ILi8EEESF_EEENS5_IJSF_SB_EEEEEEEvNS4_8identityES11_S1B_vS1C_EENS_8epilogue10collective6detail29Sm90TmaWarpSpecializedAdapterINS1F_15DefaultEpilogueISJ_SK_SK_NS1E_6thread17LinearCombinationISJ_Li1EffLNS1J_9ScaleType4KindE0ELNS_15FloatRoundStyleE2ESJ_EENS1_15EpilogueDefaultEEEEEvvEEEEvNT_6ParamsE:
	.zero		1664


//--------------------- SYMBOLS --------------------------

	.type		.nv.reservedSmem.offset0,@object
	.size		.nv.reservedSmem.offset0,0x4
	.type		__assertfail,@function
